//
// Generated by NVIDIA NVVM Compiler
//
// Compiler Build ID: CL-36424714
// Cuda compilation tools, release 13.0, V13.0.88
// Based on NVVM 20.0.0
//

.version 9.0
.target sm_100
.address_size 64

	// .globl	_Z18matmul_relu_kernelPKfS0_S0_Pfiiii

.visible .entry _Z18matmul_relu_kernelPKfS0_S0_Pfiiii(
	.param .u64 .ptr .align 1 _Z18matmul_relu_kernelPKfS0_S0_Pfiiii_param_0,
	.param .u64 .ptr .align 1 _Z18matmul_relu_kernelPKfS0_S0_Pfiiii_param_1,
	.param .u64 .ptr .align 1 _Z18matmul_relu_kernelPKfS0_S0_Pfiiii_param_2,
	.param .u64 .ptr .align 1 _Z18matmul_relu_kernelPKfS0_S0_Pfiiii_param_3,
	.param .u32 _Z18matmul_relu_kernelPKfS0_S0_Pfiiii_param_4,
	.param .u32 _Z18matmul_relu_kernelPKfS0_S0_Pfiiii_param_5,
	.param .u32 _Z18matmul_relu_kernelPKfS0_S0_Pfiiii_param_6,
	.param .u32 _Z18matmul_relu_kernelPKfS0_S0_Pfiiii_param_7
)
{
	.reg .pred 	%p<22>;
	.reg .b32 	%r<80>;
	.reg .b32 	%f<195>;
	.reg .b64 	%rd<54>;

	ld.param.u64 	%rd13, [_Z18matmul_relu_kernelPKfS0_S0_Pfiiii_param_0];
	ld.param.u64 	%rd14, [_Z18matmul_relu_kernelPKfS0_S0_Pfiiii_param_1];
	ld.param.u64 	%rd15, [_Z18matmul_relu_kernelPKfS0_S0_Pfiiii_param_2];
	ld.param.u64 	%rd12, [_Z18matmul_relu_kernelPKfS0_S0_Pfiiii_param_3];
	ld.param.u32 	%r49, [_Z18matmul_relu_kernelPKfS0_S0_Pfiiii_param_4];
	ld.param.u32 	%r46, [_Z18matmul_relu_kernelPKfS0_S0_Pfiiii_param_5];
	ld.param.u32 	%r47, [_Z18matmul_relu_kernelPKfS0_S0_Pfiiii_param_6];
	ld.param.u32 	%r48, [_Z18matmul_relu_kernelPKfS0_S0_Pfiiii_param_7];
	cvta.to.global.u64 	%rd1, %rd14;
	cvta.to.global.u64 	%rd2, %rd13;
	cvta.to.global.u64 	%rd3, %rd15;
	mov.u32 	%r50, %ctaid.y;
	mov.u32 	%r51, %ntid.y;
	mov.u32 	%r52, %tid.y;
	mad.lo.s32 	%r1, %r50, %r51, %r52;
	mov.u32 	%r53, %ctaid.x;
	mov.u32 	%r54, %ntid.x;
	mov.u32 	%r55, %tid.x;
	mad.lo.s32 	%r2, %r53, %r54, %r55;
	setp.ge.s32 	%p1, %r1, %r49;
	setp.ge.s32 	%p2, %r2, %r48;
	or.pred  	%p3, %p1, %p2;
	@%p3 bra 	$L__BB0_28;
	setp.lt.s32 	%p4, %r46, 1;
	mov.f32 	%f184, 0f00000000;
	@%p4 bra 	$L__BB0_14;
	mul.lo.s32 	%r3, %r46, %r1;
	mul.lo.s32 	%r4, %r46, %r2;
	and.b32  	%r5, %r46, 15;
	setp.lt.u32 	%p5, %r46, 16;
	mov.f32 	%f184, 0f00000000;
	mov.b32 	%r66, 0;
	@%p5 bra 	$L__BB0_5;
	and.b32  	%r66, %r46, 2147483632;
	neg.s32 	%r72, %r66;
	mul.wide.u32 	%rd16, %r3, 4;
	add.s64 	%rd17, %rd16, %rd2;
	add.s64 	%rd53, %rd17, 32;
	add.s64 	%rd5, %rd1, 32;
	mov.f32 	%f184, 0f00000000;
	mov.u32 	%r71, %r4;
$L__BB0_4:
	.pragma "nounroll";
	mul.wide.s32 	%rd18, %r71, 4;
	add.s64 	%rd19, %rd5, %rd18;
	ld.global.f32 	%f32, [%rd53+-32];
	ld.global.f32 	%f33, [%rd19+-32];
	fma.rn.f32 	%f34, %f32, %f33, %f184;
	ld.global.f32 	%f35, [%rd53+-28];
	ld.global.f32 	%f36, [%rd19+-28];
	fma.rn.f32 	%f37, %f35, %f36, %f34;
	ld.global.f32 	%f38, [%rd53+-24];
	ld.global.f32 	%f39, [%rd19+-24];
	fma.rn.f32 	%f40, %f38, %f39, %f37;
	ld.global.f32 	%f41, [%rd53+-20];
	ld.global.f32 	%f42, [%rd19+-20];
	fma.rn.f32 	%f43, %f41, %f42, %f40;
	ld.global.f32 	%f44, [%rd53+-16];
	ld.global.f32 	%f45, [%rd19+-16];
	fma.rn.f32 	%f46, %f44, %f45, %f43;
	ld.global.f32 	%f47, [%rd53+-12];
	ld.global.f32 	%f48, [%rd19+-12];
	fma.rn.f32 	%f49, %f47, %f48, %f46;
	ld.global.f32 	%f50, [%rd53+-8];
	ld.global.f32 	%f51, [%rd19+-8];
	fma.rn.f32 	%f52, %f50, %f51, %f49;
	ld.global.f32 	%f53, [%rd53+-4];
	ld.global.f32 	%f54, [%rd19+-4];
	fma.rn.f32 	%f55, %f53, %f54, %f52;
	ld.global.f32 	%f56, [%rd53];
	ld.global.f32 	%f57, [%rd19];
	fma.rn.f32 	%f58, %f56, %f57, %f55;
	ld.global.f32 	%f59, [%rd53+4];
	ld.global.f32 	%f60, [%rd19+4];
	fma.rn.f32 	%f61, %f59, %f60, %f58;
	ld.global.f32 	%f62, [%rd53+8];
	ld.global.f32 	%f63, [%rd19+8];
	fma.rn.f32 	%f64, %f62, %f63, %f61;
	ld.global.f32 	%f65, [%rd53+12];
	ld.global.f32 	%f66, [%rd19+12];
	fma.rn.f32 	%f67, %f65, %f66, %f64;
	ld.global.f32 	%f68, [%rd53+16];
	ld.global.f32 	%f69, [%rd19+16];
	fma.rn.f32 	%f70, %f68, %f69, %f67;
	ld.global.f32 	%f71, [%rd53+20];
	ld.global.f32 	%f72, [%rd19+20];
	fma.rn.f32 	%f73, %f71, %f72, %f70;
	ld.global.f32 	%f74, [%rd53+24];
	ld.global.f32 	%f75, [%rd19+24];
	fma.rn.f32 	%f76, %f74, %f75, %f73;
	ld.global.f32 	%f77, [%rd53+28];
	ld.global.f32 	%f78, [%rd19+28];
	fma.rn.f32 	%f184, %f77, %f78, %f76;
	add.s32 	%r72, %r72, 16;
	add.s64 	%rd53, %rd53, 64;
	add.s32 	%r71, %r71, 16;
	setp.eq.s32 	%p6, %r72, 0;
	@%p6 bra 	$L__BB0_5;
	bra.uni 	$L__BB0_4;
$L__BB0_5:
	setp.eq.s32 	%p7, %r5, 0;
	@%p7 bra 	$L__BB0_14;
	and.b32  	%r9, %r46, 7;
	setp.lt.u32 	%p8, %r5, 8;
	@%p8 bra 	$L__BB0_8;
	add.s32 	%r57, %r66, %r3;
	mul.wide.u32 	%rd20, %r57, 4;
	add.s64 	%rd21, %rd2, %rd20;
	ld.global.f32 	%f80, [%rd21];
	add.s32 	%r58, %r66, %r4;
	mul.wide.s32 	%rd22, %r58, 4;
	add.s64 	%rd23, %rd1, %rd22;
	ld.global.f32 	%f81, [%rd23];
	fma.rn.f32 	%f82, %f80, %f81, %f184;
	cvt.u64.u32 	%rd24, %r3;
	cvt.u64.u32 	%rd25, %r66;
	add.s64 	%rd26, %rd25, %rd24;
	shl.b64 	%rd27, %rd26, 2;
	add.s64 	%rd28, %rd2, %rd27;
	ld.global.f32 	%f83, [%rd28+4];
	ld.global.f32 	%f84, [%rd23+4];
	fma.rn.f32 	%f85, %f83, %f84, %f82;
	ld.global.f32 	%f86, [%rd28+8];
	ld.global.f32 	%f87, [%rd23+8];
	fma.rn.f32 	%f88, %f86, %f87, %f85;
	ld.global.f32 	%f89, [%rd28+12];
	ld.global.f32 	%f90, [%rd23+12];
	fma.rn.f32 	%f91, %f89, %f90, %f88;
	ld.global.f32 	%f92, [%rd28+16];
	ld.global.f32 	%f93, [%rd23+16];
	fma.rn.f32 	%f94, %f92, %f93, %f91;
	ld.global.f32 	%f95, [%rd28+20];
	ld.global.f32 	%f96, [%rd23+20];
	fma.rn.f32 	%f97, %f95, %f96, %f94;
	ld.global.f32 	%f98, [%rd28+24];
	ld.global.f32 	%f99, [%rd23+24];
	fma.rn.f32 	%f100, %f98, %f99, %f97;
	ld.global.f32 	%f101, [%rd28+28];
	ld.global.f32 	%f102, [%rd23+28];
	fma.rn.f32 	%f184, %f101, %f102, %f100;
	add.s32 	%r66, %r66, 8;
$L__BB0_8:
	setp.eq.s32 	%p9, %r9, 0;
	@%p9 bra 	$L__BB0_14;
	and.b32  	%r12, %r46, 3;
	setp.lt.u32 	%p10, %r9, 4;
	@%p10 bra 	$L__BB0_11;
	add.s32 	%r59, %r66, %r3;
	mul.wide.u32 	%rd29, %r59, 4;
	add.s64 	%rd30, %rd2, %rd29;
	ld.global.f32 	%f104, [%rd30];
	add.s32 	%r60, %r66, %r4;
	mul.wide.s32 	%rd31, %r60, 4;
	add.s64 	%rd32, %rd1, %rd31;
	ld.global.f32 	%f105, [%rd32];
	fma.rn.f32 	%f106, %f104, %f105, %f184;
	cvt.u64.u32 	%rd33, %r3;
	cvt.u64.u32 	%rd34, %r66;
	add.s64 	%rd35, %rd34, %rd33;
	shl.b64 	%rd36, %rd35, 2;
	add.s64 	%rd37, %rd2, %rd36;
	ld.global.f32 	%f107, [%rd37+4];
	ld.global.f32 	%f108, [%rd32+4];
	fma.rn.f32 	%f109, %f107, %f108, %f106;
	ld.global.f32 	%f110, [%rd37+8];
	ld.global.f32 	%f111, [%rd32+8];
	fma.rn.f32 	%f112, %f110, %f111, %f109;
	ld.global.f32 	%f113, [%rd37+12];
	ld.global.f32 	%f114, [%rd32+12];
	fma.rn.f32 	%f184, %f113, %f114, %f112;
	add.s32 	%r66, %r66, 4;
$L__BB0_11:
	setp.eq.s32 	%p11, %r12, 0;
	@%p11 bra 	$L__BB0_14;
	add.s32 	%r70, %r66, %r4;
	add.s32 	%r61, %r66, %r3;
	mul.wide.u32 	%rd38, %r61, 4;
	add.s64 	%rd52, %rd2, %rd38;
	neg.s32 	%r69, %r12;
$L__BB0_13:
	.pragma "nounroll";
	mul.wide.s32 	%rd39, %r70, 4;
	add.s64 	%rd40, %rd1, %rd39;
	ld.global.f32 	%f115, [%rd52];
	ld.global.f32 	%f116, [%rd40];
	fma.rn.f32 	%f184, %f115, %f116, %f184;
	add.s32 	%r70, %r70, 1;
	add.s64 	%rd52, %rd52, 4;
	add.s32 	%r69, %r69, 1;
	setp.ne.s32 	%p12, %r69, 0;
	@%p12 bra 	$L__BB0_13;
$L__BB0_14:
	setp.lt.s32 	%p13, %r47, 1;
	mov.f32 	%f194, 0f00000000;
	@%p13 bra 	$L__BB0_27;
	max.f32 	%f12, %f184, 0f00000000;
	mul.lo.s32 	%r21, %r47, %r2;
	and.b32  	%r22, %r47, 15;
	setp.lt.u32 	%p14, %r47, 16;
	mov.f32 	%f194, 0f00000000;
	mov.b32 	%r75, 0;
	@%p14 bra 	$L__BB0_18;
	and.b32  	%r75, %r47, 2147483632;
	neg.s32 	%r74, %r75;
	add.s64 	%rd9, %rd3, 32;
	mov.f32 	%f194, 0f00000000;
	mov.u32 	%r73, %r21;
$L__BB0_17:
	.pragma "nounroll";
	mul.wide.s32 	%rd41, %r73, 4;
	add.s64 	%rd42, %rd9, %rd41;
	ld.global.f32 	%f121, [%rd42+-32];
	fma.rn.f32 	%f122, %f12, %f121, %f194;
	ld.global.f32 	%f123, [%rd42+-28];
	fma.rn.f32 	%f124, %f12, %f123, %f122;
	ld.global.f32 	%f125, [%rd42+-24];
	fma.rn.f32 	%f126, %f12, %f125, %f124;
	ld.global.f32 	%f127, [%rd42+-20];
	fma.rn.f32 	%f128, %f12, %f127, %f126;
	ld.global.f32 	%f129, [%rd42+-16];
	fma.rn.f32 	%f130, %f12, %f129, %f128;
	ld.global.f32 	%f131, [%rd42+-12];
	fma.rn.f32 	%f132, %f12, %f131, %f130;
	ld.global.f32 	%f133, [%rd42+-8];
	fma.rn.f32 	%f134, %f12, %f133, %f132;
	ld.global.f32 	%f135, [%rd42+-4];
	fma.rn.f32 	%f136, %f12, %f135, %f134;
	ld.global.f32 	%f137, [%rd42];
	fma.rn.f32 	%f138, %f12, %f137, %f136;
	ld.global.f32 	%f139, [%rd42+4];
	fma.rn.f32 	%f140, %f12, %f139, %f138;
	ld.global.f32 	%f141, [%rd42+8];
	fma.rn.f32 	%f142, %f12, %f141, %f140;
	ld.global.f32 	%f143, [%rd42+12];
	fma.rn.f32 	%f144, %f12, %f143, %f142;
	ld.global.f32 	%f145, [%rd42+16];
	fma.rn.f32 	%f146, %f12, %f145, %f144;
	ld.global.f32 	%f147, [%rd42+20];
	fma.rn.f32 	%f148, %f12, %f147, %f146;
	ld.global.f32 	%f149, [%rd42+24];
	fma.rn.f32 	%f150, %f12, %f149, %f148;
	ld.global.f32 	%f151, [%rd42+28];
	fma.rn.f32 	%f194, %f12, %f151, %f150;
	add.s32 	%r74, %r74, 16;
	add.s32 	%r73, %r73, 16;
	setp.ne.s32 	%p15, %r74, 0;
	@%p15 bra 	$L__BB0_17;
$L__BB0_18:
	setp.eq.s32 	%p16, %r22, 0;
	@%p16 bra 	$L__BB0_27;
	and.b32  	%r34, %r47, 7;
	setp.lt.u32 	%p17, %r22, 8;
	@%p17 bra 	$L__BB0_21;
	add.s32 	%r63, %r75, %r21;
	mul.wide.s32 	%rd43, %r63, 4;
	add.s64 	%rd44, %rd3, %rd43;
	ld.global.f32 	%f153, [%rd44];
	fma.rn.f32 	%f154, %f12, %f153, %f194;
	ld.global.f32 	%f155, [%rd44+4];
	fma.rn.f32 	%f156, %f12, %f155, %f154;
	ld.global.f32 	%f157, [%rd44+8];
	fma.rn.f32 	%f158, %f12, %f157, %f156;
	ld.global.f32 	%f159, [%rd44+12];
	fma.rn.f32 	%f160, %f12, %f159, %f158;
	ld.global.f32 	%f161, [%rd44+16];
	fma.rn.f32 	%f162, %f12, %f161, %f160;
	ld.global.f32 	%f163, [%rd44+20];
	fma.rn.f32 	%f164, %f12, %f163, %f162;
	ld.global.f32 	%f165, [%rd44+24];
	fma.rn.f32 	%f166, %f12, %f165, %f164;
	ld.global.f32 	%f167, [%rd44+28];
	fma.rn.f32 	%f194, %f12, %f167, %f166;
	add.s32 	%r75, %r75, 8;
$L__BB0_21:
	setp.eq.s32 	%p18, %r34, 0;
	@%p18 bra 	$L__BB0_27;
	and.b32  	%r37, %r47, 3;
	setp.lt.u32 	%p19, %r34, 4;
	@%p19 bra 	$L__BB0_24;
	add.s32 	%r64, %r75, %r21;
	mul.wide.s32 	%rd45, %r64, 4;
	add.s64 	%rd46, %rd3, %rd45;
	ld.global.f32 	%f169, [%rd46];
	fma.rn.f32 	%f170, %f12, %f169, %f194;
	ld.global.f32 	%f171, [%rd46+4];
	fma.rn.f32 	%f172, %f12, %f171, %f170;
	ld.global.f32 	%f173, [%rd46+8];
	fma.rn.f32 	%f174, %f12, %f173, %f172;
	ld.global.f32 	%f175, [%rd46+12];
	fma.rn.f32 	%f194, %f12, %f175, %f174;
	add.s32 	%r75, %r75, 4;
$L__BB0_24:
	setp.eq.s32 	%p20, %r37, 0;
	@%p20 bra 	$L__BB0_27;
	add.s32 	%r79, %r75, %r21;
	neg.s32 	%r78, %r37;
$L__BB0_26:
	.pragma "nounroll";
	mul.wide.s32 	%rd47, %r79, 4;
	add.s64 	%rd48, %rd3, %rd47;
	ld.global.f32 	%f176, [%rd48];
	fma.rn.f32 	%f194, %f12, %f176, %f194;
	add.s32 	%r79, %r79, 1;
	add.s32 	%r78, %r78, 1;
	setp.ne.s32 	%p21, %r78, 0;
	@%p21 bra 	$L__BB0_26;
$L__BB0_27:
	mad.lo.s32 	%r65, %r48, %r1, %r2;
	cvta.to.global.u64 	%rd49, %rd12;
	mul.wide.s32 	%rd50, %r65, 4;
	add.s64 	%rd51, %rd49, %rd50;
	st.global.f32 	[%rd51], %f194;
$L__BB0_28:
	ret;

}
	// .globl	_Z14bmm_out_kernelPKfS0_Pfii
.visible .entry _Z14bmm_out_kernelPKfS0_Pfii(
	.param .u64 .ptr .align 1 _Z14bmm_out_kernelPKfS0_Pfii_param_0,
	.param .u64 .ptr .align 1 _Z14bmm_out_kernelPKfS0_Pfii_param_1,
	.param .u64 .ptr .align 1 _Z14bmm_out_kernelPKfS0_Pfii_param_2,
	.param .u32 _Z14bmm_out_kernelPKfS0_Pfii_param_3,
	.param .u32 _Z14bmm_out_kernelPKfS0_Pfii_param_4
)
{
	.reg .pred 	%p<14>;
	.reg .b32 	%r<40>;
	.reg .b32 	%f<55>;
	.reg .b64 	%rd<40>;

	ld.param.u64 	%rd9, [_Z14bmm_out_kernelPKfS0_Pfii_param_0];
	ld.param.u64 	%rd10, [_Z14bmm_out_kernelPKfS0_Pfii_param_1];
	ld.param.u64 	%rd8, [_Z14bmm_out_kernelPKfS0_Pfii_param_2];
	ld.param.u32 	%r19, [_Z14bmm_out_kernelPKfS0_Pfii_param_3];
	ld.param.u32 	%r18, [_Z14bmm_out_kernelPKfS0_Pfii_param_4];
	cvta.to.global.u64 	%rd1, %rd10;
	cvta.to.global.u64 	%rd2, %rd9;
	mov.u32 	%r20, %ctaid.y;
	mov.u32 	%r21, %ntid.y;
	mov.u32 	%r22, %tid.y;
	mad.lo.s32 	%r1, %r20, %r21, %r22;
	mov.u32 	%r23, %ctaid.x;
	mov.u32 	%r24, %ntid.x;
	mov.u32 	%r25, %tid.x;
	mad.lo.s32 	%r2, %r23, %r24, %r25;
	setp.ge.s32 	%p1, %r1, %r19;
	setp.ge.s32 	%p2, %r2, %r18;
	or.pred  	%p3, %p1, %p2;
	setp.lt.s32 	%p4, %r18, 1;
	or.pred  	%p5, %p3, %p4;
	@%p5 bra 	$L__BB1_12;
	cvta.to.global.u64 	%rd11, %rd8;
	mul.lo.s32 	%r3, %r18, %r1;
	mul.lo.s32 	%r4, %r18, %r2;
	add.s32 	%r27, %r3, %r2;
	mul.wide.s32 	%rd12, %r27, 4;
	add.s64 	%rd3, %rd11, %rd12;
	ld.global.f32 	%f52, [%rd3];
	and.b32  	%r5, %r18, 7;
	setp.lt.u32 	%p6, %r18, 8;
	mov.b32 	%r38, 0;
	@%p6 bra 	$L__BB1_4;
	and.b32  	%r38, %r18, 2147483640;
	neg.s32 	%r36, %r38;
	mul.wide.u32 	%rd13, %r3, 4;
	add.s64 	%rd14, %rd13, %rd2;
	add.s64 	%rd39, %rd14, 16;
	add.s64 	%rd5, %rd1, 16;
	mov.u32 	%r35, %r4;
$L__BB1_3:
	.pragma "nounroll";
	mul.wide.s32 	%rd15, %r35, 4;
	add.s64 	%rd16, %rd5, %rd15;
	ld.global.f32 	%f9, [%rd39+-16];
	ld.global.f32 	%f10, [%rd16+-16];
	fma.rn.f32 	%f11, %f9, %f10, %f52;
	st.global.f32 	[%rd3], %f11;
	ld.global.f32 	%f12, [%rd39+-12];
	ld.global.f32 	%f13, [%rd16+-12];
	fma.rn.f32 	%f14, %f12, %f13, %f11;
	st.global.f32 	[%rd3], %f14;
	ld.global.f32 	%f15, [%rd39+-8];
	ld.global.f32 	%f16, [%rd16+-8];
	fma.rn.f32 	%f17, %f15, %f16, %f14;
	st.global.f32 	[%rd3], %f17;
	ld.global.f32 	%f18, [%rd39+-4];
	ld.global.f32 	%f19, [%rd16+-4];
	fma.rn.f32 	%f20, %f18, %f19, %f17;
	st.global.f32 	[%rd3], %f20;
	ld.global.f32 	%f21, [%rd39];
	ld.global.f32 	%f22, [%rd16];
	fma.rn.f32 	%f23, %f21, %f22, %f20;
	st.global.f32 	[%rd3], %f23;
	ld.global.f32 	%f24, [%rd39+4];
	ld.global.f32 	%f25, [%rd16+4];
	fma.rn.f32 	%f26, %f24, %f25, %f23;
	st.global.f32 	[%rd3], %f26;
	ld.global.f32 	%f27, [%rd39+8];
	ld.global.f32 	%f28, [%rd16+8];
	fma.rn.f32 	%f29, %f27, %f28, %f26;
	st.global.f32 	[%rd3], %f29;
	ld.global.f32 	%f30, [%rd39+12];
	ld.global.f32 	%f31, [%rd16+12];
	fma.rn.f32 	%f52, %f30, %f31, %f29;
	st.global.f32 	[%rd3], %f52;
	add.s32 	%r36, %r36, 8;
	add.s64 	%rd39, %rd39, 32;
	add.s32 	%r35, %r35, 8;
	setp.ne.s32 	%p7, %r36, 0;
	@%p7 bra 	$L__BB1_3;
$L__BB1_4:
	setp.eq.s32 	%p8, %r5, 0;
	@%p8 bra 	$L__BB1_12;
	and.b32  	%r13, %r18, 3;
	setp.lt.u32 	%p9, %r5, 4;
	@%p9 bra 	$L__BB1_7;
	add.s32 	%r28, %r38, %r3;
	mul.wide.u32 	%rd17, %r28, 4;
	add.s64 	%rd18, %rd2, %rd17;
	ld.global.f32 	%f32, [%rd18];
	add.s32 	%r29, %r38, %r4;
	mul.wide.s32 	%rd19, %r29, 4;
	add.s64 	%rd20, %rd1, %rd19;
	ld.global.f32 	%f33, [%rd20];
	fma.rn.f32 	%f34, %f32, %f33, %f52;
	st.global.f32 	[%rd3], %f34;
	cvt.u64.u32 	%rd21, %r3;
	cvt.u64.u32 	%rd22, %r38;
	add.s64 	%rd23, %rd22, %rd21;
	shl.b64 	%rd24, %rd23, 2;
	add.s64 	%rd25, %rd2, %rd24;
	ld.global.f32 	%f35, [%rd25+4];
	ld.global.f32 	%f36, [%rd20+4];
	fma.rn.f32 	%f37, %f35, %f36, %f34;
	st.global.f32 	[%rd3], %f37;
	ld.global.f32 	%f38, [%rd25+8];
	ld.global.f32 	%f39, [%rd20+8];
	fma.rn.f32 	%f40, %f38, %f39, %f37;
	st.global.f32 	[%rd3], %f40;
	ld.global.f32 	%f41, [%rd25+12];
	ld.global.f32 	%f42, [%rd20+12];
	fma.rn.f32 	%f52, %f41, %f42, %f40;
	st.global.f32 	[%rd3], %f52;
	add.s32 	%r38, %r38, 4;
$L__BB1_7:
	setp.eq.s32 	%p10, %r13, 0;
	@%p10 bra 	$L__BB1_12;
	setp.eq.s32 	%p11, %r13, 1;
	@%p11 bra 	$L__BB1_10;
	add.s32 	%r30, %r38, %r3;
	mul.wide.u32 	%rd26, %r30, 4;
	add.s64 	%rd27, %rd2, %rd26;
	ld.global.f32 	%f43, [%rd27];
	add.s32 	%r31, %r38, %r4;
	mul.wide.s32 	%rd28, %r31, 4;
	add.s64 	%rd29, %rd1, %rd28;
	ld.global.f32 	%f44, [%rd29];
	fma.rn.f32 	%f45, %f43, %f44, %f52;
	st.global.f32 	[%rd3], %f45;
	cvt.u64.u32 	%rd30, %r3;
	cvt.u64.u32 	%rd31, %r38;
	add.s64 	%rd32, %rd31, %rd30;
	shl.b64 	%rd33, %rd32, 2;
	add.s64 	%rd34, %rd2, %rd33;
	ld.global.f32 	%f46, [%rd34+4];
	ld.global.f32 	%f47, [%rd29+4];
	fma.rn.f32 	%f52, %f46, %f47, %f45;
	st.global.f32 	[%rd3], %f52;
	add.s32 	%r38, %r38, 2;
$L__BB1_10:
	and.b32  	%r32, %r18, 1;
	setp.eq.b32 	%p12, %r32, 1;
	not.pred 	%p13, %p12;
	@%p13 bra 	$L__BB1_12;
	add.s32 	%r33, %r38, %r3;
	mul.wide.u32 	%rd35, %r33, 4;
	add.s64 	%rd36, %rd2, %rd35;
	ld.global.f32 	%f48, [%rd36];
	add.s32 	%r34, %r38, %r4;
	mul.wide.s32 	%rd37, %r34, 4;
	add.s64 	%rd38, %rd1, %rd37;
	ld.global.f32 	%f49, [%rd38];
	fma.rn.f32 	%f50, %f48, %f49, %f52;
	st.global.f32 	[%rd3], %f50;
$L__BB1_12:
	ret;

}
	// .globl	_Z15mse_loss_kernelPKfS0_Pfii
.visible .entry _Z15mse_loss_kernelPKfS0_Pfii(
	.param .u64 .ptr .align 1 _Z15mse_loss_kernelPKfS0_Pfii_param_0,
	.param .u64 .ptr .align 1 _Z15mse_loss_kernelPKfS0_Pfii_param_1,
	.param .u64 .ptr .align 1 _Z15mse_loss_kernelPKfS0_Pfii_param_2,
	.param .u32 _Z15mse_loss_kernelPKfS0_Pfii_param_3,
	.param .u32 _Z15mse_loss_kernelPKfS0_Pfii_param_4
)
{
	.reg .pred 	%p<4>;
	.reg .b32 	%r<12>;
	.reg .b32 	%f<6>;
	.reg .b64 	%rd<10>;

	ld.param.u64 	%rd1, [_Z15mse_loss_kernelPKfS0_Pfii_param_0];
	ld.param.u64 	%rd2, [_Z15mse_loss_kernelPKfS0_Pfii_param_1];
	ld.param.u64 	%rd3, [_Z15mse_loss_kernelPKfS0_Pfii_param_2];
	ld.param.u32 	%r4, [_Z15mse_loss_kernelPKfS0_Pfii_param_3];
	ld.param.u32 	%r3, [_Z15mse_loss_kernelPKfS0_Pfii_param_4];
	mov.u32 	%r5, %ctaid.y;
	mov.u32 	%r6, %ntid.y;
	mov.u32 	%r7, %tid.y;
	mad.lo.s32 	%r1, %r5, %r6, %r7;
	mov.u32 	%r8, %ctaid.x;
	mov.u32 	%r9, %ntid.x;
	mov.u32 	%r10, %tid.x;
	mad.lo.s32 	%r2, %r8, %r9, %r10;
	setp.ge.s32 	%p1, %r1, %r4;
	setp.ge.s32 	%p2, %r2, %r3;
	or.pred  	%p3, %p1, %p2;
	@%p3 bra 	$L__BB2_2;
	cvta.to.global.u64 	%rd4, %rd1;
	cvta.to.global.u64 	%rd5, %rd2;
	cvta.to.global.u64 	%rd6, %rd3;
	mad.lo.s32 	%r11, %r3, %r1, %r2;
	mul.wide.s32 	%rd7, %r11, 4;
	add.s64 	%rd8, %rd4, %rd7;
	ld.global.f32 	%f1, [%rd8];
	add.s64 	%rd9, %rd5, %rd7;
	ld.global.f32 	%f2, [%rd9];
	sub.f32 	%f3, %f1, %f2;
	mul.f32 	%f4, %f3, %f3;
	atom.global.add.f32 	%f5, [%rd6], %f4;
$L__BB2_2:
	ret;

}


// ===== COMPILED SASS (sm_100) =====

	.target	sm_100

	.elftype	@"ET_EXEC"


//--------------------- .note.nv.tkinfo           --------------------------
	.section	.note.nv.tkinfo,"",@"SHT_NOTE"
	.sectionflags	@"SHF_NOTE_NV_TKINFO"
	.tkinfo
        /*0018*/ 	.word	0x00000002
        /*0030*/ 	.string	""
        /*0030*/ 	.string	"ptxas"
        /*0030*/ 	.string	"Cuda compilation tools, release 13.0, V13.0.88"
        /*0030*/ 	.string	"Build cuda_13.0.r13.0/compiler.36424714_0"
        /*0030*/ 	.string	"-arch sm_100 -m 64 "



//--------------------- .note.nv.cuinfo           --------------------------
	.section	.note.nv.cuinfo,"",@"SHT_NOTE"
	.sectionflags	@"SHF_NOTE_NV_CUINFO"
        /*0018*/ 	.short	0x0002
        /*001a*/ 	.short	0x0064
        /*001c*/ 	.short	0x0082
	.zero		2


//--------------------- .nv.info                  --------------------------
	.section	.nv.info,"",@"SHT_CUDA_INFO"
	.align	4


	//----- nvinfo : EIATTR_REGCOUNT
	.align		4
        /*0000*/ 	.byte	0x04, 0x2f
        /*0002*/ 	.short	(.L_1 - .L_0)
	.align		4
.L_0:
        /*0004*/ 	.word	index@(_Z18matmul_relu_kernelPKfS0_S0_Pfiiii)
        /*0008*/ 	.word	0x0000001f


	//----- nvinfo : EIATTR_FRAME_SIZE
	.align		4
.L_1:
        /*000c*/ 	.byte	0x04, 0x11
        /*000e*/ 	.short	(.L_3 - .L_2)
	.align		4
.L_2:
        /*0010*/ 	.word	index@(_Z18matmul_relu_kernelPKfS0_S0_Pfiiii)
        /*0014*/ 	.word	0x00000000


	//----- nvinfo : EIATTR_REGCOUNT
	.align		4
.L_3:
        /*0018*/ 	.byte	0x04, 0x2f
        /*001a*/ 	.short	(.L_5 - .L_4)
	.align		4
.L_4:
        /*001c*/ 	.word	index@(_Z14bmm_out_kernelPKfS0_Pfii)
        /*0020*/ 	.word	0x00000015


	//----- nvinfo : EIATTR_FRAME_SIZE
	.align		4
.L_5:
        /*0024*/ 	.byte	0x04, 0x11
        /*0026*/ 	.short	(.L_7 - .L_6)
	.align		4
.L_6:
        /*0028*/ 	.word	index@(_Z14bmm_out_kernelPKfS0_Pfii)
        /*002c*/ 	.word	0x00000000


	//----- nvinfo : EIATTR_REGCOUNT
	.align		4
.L_7:
        /*0030*/ 	.byte	0x04, 0x2f
        /*0032*/ 	.short	(.L_9 - .L_8)
	.align		4
.L_8:
        /*0034*/ 	.word	index@(_Z15mse_loss_kernelPKfS0_Pfii)
        /*0038*/ 	.word	0x0000000c


	//----- nvinfo : EIATTR_FRAME_SIZE
	.align		4
.L_9:
        /*003c*/ 	.byte	0x04, 0x11
        /*003e*/ 	.short	(.L_11 - .L_10)
	.align		4
.L_10:
        /*0040*/ 	.word	index@(_Z15mse_loss_kernelPKfS0_Pfii)
        /*0044*/ 	.word	0x00000000


	//----- nvinfo : EIATTR_MIN_STACK_SIZE
	.align		4
.L_11:
        /*0048*/ 	.byte	0x04, 0x12
        /*004a*/ 	.short	(.L_13 - .L_12)
	.align		4
.L_12:
        /*004c*/ 	.word	index@(_Z15mse_loss_kernelPKfS0_Pfii)
        /*0050*/ 	.word	0x00000000


	//----- nvinfo : EIATTR_MIN_STACK_SIZE
	.align		4
.L_13:
        /*0054*/ 	.byte	0x04, 0x12
        /*0056*/ 	.short	(.L_15 - .L_14)
	.align		4
.L_14:
        /*0058*/ 	.word	index@(_Z14bmm_out_kernelPKfS0_Pfii)
        /*005c*/ 	.word	0x00000000


	//----- nvinfo : EIATTR_MIN_STACK_SIZE
	.align		4
.L_15:
        /*0060*/ 	.byte	0x04, 0x12
        /*0062*/ 	.short	(.L_17 - .L_16)
	.align		4
.L_16:
        /*0064*/ 	.word	index@(_Z18matmul_relu_kernelPKfS0_S0_Pfiiii)
        /*0068*/ 	.word	0x00000000
.L_17:


//--------------------- .nv.compat                --------------------------
	.section	.nv.compat,"",@"SHT_CUDA_COMPAT_INFO"
	.align	4
        /*0000*/ 	.byte	0x02, 0x09, 0x00, 0x00, 0x02, 0x02, 0x01, 0x00, 0x02, 0x05, 0x05, 0x00, 0x03, 0x07, 0x01, 0x01
        /*0010*/ 	.byte	0x02, 0x03, 0x00, 0x00, 0x02, 0x06, 0x01, 0x00, 0x04, 0x0b, 0x08, 0x00, 0x09, 0x00, 0x00, 0x00
        /*0020*/ 	.byte	0x00, 0x00, 0x00, 0x00


//--------------------- .nv.info._Z15mse_loss_kernelPKfS0_Pfii --------------------------
	.section	.nv.info._Z15mse_loss_kernelPKfS0_Pfii,"",@"SHT_CUDA_INFO"
	.sectionflags	@""
	.align	4


	//----- nvinfo : EIATTR_CUDA_API_VERSION
	.align		4
        /*0000*/ 	.byte	0x04, 0x37
        /*0002*/ 	.short	(.L_19 - .L_18)
.L_18:
        /*0004*/ 	.word	0x00000082


	//----- nvinfo : EIATTR_KPARAM_INFO
	.align		4
.L_19:
        /*0008*/ 	.byte	0x04, 0x17
        /*000a*/ 	.short	(.L_21 - .L_20)
.L_20:
        /*000c*/ 	.word	0x00000000
        /*0010*/ 	.short	0x0004
        /*0012*/ 	.short	0x001c
        /*0014*/ 	.byte	0x00, 0xf0, 0x11, 0x00


	//----- nvinfo : EIATTR_KPARAM_INFO
	.align		4
.L_21:
        /*0018*/ 	.byte	0x04, 0x17
        /*001a*/ 	.short	(.L_23 - .L_22)
.L_22:
        /*001c*/ 	.word	0x00000000
        /*0020*/ 	.short	0x0003
        /*0022*/ 	.short	0x0018
        /*0024*/ 	.byte	0x00, 0xf0, 0x11, 0x00


	//----- nvinfo : EIATTR_KPARAM_INFO
	.align		4
.L_23:
        /*0028*/ 	.byte	0x04, 0x17
        /*002a*/ 	.short	(.L_25 - .L_24)
.L_24:
        /*002c*/ 	.word	0x00000000
        /*0030*/ 	.short	0x0002
        /*0032*/ 	.short	0x0010
        /*0034*/ 	.byte	0x00, 0xf5, 0x21, 0x00


	//----- nvinfo : EIATTR_KPARAM_INFO
	.align		4
.L_25:
        /*0038*/ 	.byte	0x04, 0x17
        /*003a*/ 	.short	(.L_27 - .L_26)
.L_26:
        /*003c*/ 	.word	0x00000000
        /*0040*/ 	.short	0x0001
        /*0042*/ 	.short	0x0008
        /*0044*/ 	.byte	0x00, 0xf5, 0x21, 0x00


	//----- nvinfo : EIATTR_KPARAM_INFO
	.align		4
.L_27:
        /*0048*/ 	.byte	0x04, 0x17
        /*004a*/ 	.short	(.L_29 - .L_28)
.L_28:
        /*004c*/ 	.word	0x00000000
        /*0050*/ 	.short	0x0000
        /*0052*/ 	.short	0x0000
        /*0054*/ 	.byte	0x00, 0xf5, 0x21, 0x00


	//----- nvinfo : EIATTR_SPARSE_MMA_MASK
	.align		4
.L_29:
        /*0058*/ 	.byte	0x03, 0x50
        /*005a*/ 	.short	0x0000


	//----- nvinfo : EIATTR_MAXREG_COUNT
	.align		4
        /*005c*/ 	.byte	0x03, 0x1b
        /*005e*/ 	.short	0x00ff


	//----- nvinfo : EIATTR_MERCURY_ISA_VERSION
	.align		4
        /*0060*/ 	.byte	0x03, 0x5f
        /*0062*/ 	.short	0x0101


	//----- nvinfo : EIATTR_VRC_CTA_INIT_COUNT
	.align		4
        /*0064*/ 	.byte	0x02, 0x4a
	.zero		1
	.zero		1


	//----- nvinfo : EIATTR_EXIT_INSTR_OFFSETS
	.align		4
        /*0068*/ 	.byte	0x04, 0x1c
        /*006a*/ 	.short	(.L_31 - .L_30)


	//   ....[0]....
.L_30:
        /*006c*/ 	.word	0x000000c0


	//   ....[1]....
        /*0070*/ 	.word	0x00000190


	//----- nvinfo : EIATTR_CBANK_PARAM_SIZE
	.align		4
.L_31:
        /*0074*/ 	.byte	0x03, 0x19
        /*0076*/ 	.short	0x0020


	//----- nvinfo : EIATTR_PARAM_CBANK
	.align		4
        /*0078*/ 	.byte	0x04, 0x0a
        /*007a*/ 	.short	(.L_33 - .L_32)
	.align		4
.L_32:
        /*007c*/ 	.word	index@(.nv.constant0._Z15mse_loss_kernelPKfS0_Pfii)
        /*0080*/ 	.short	0x0380
        /*0082*/ 	.short	0x0020


	//----- nvinfo : EIATTR_SW_WAR
	.align		4
.L_33:
        /*0084*/ 	.byte	0x04, 0x36
        /*0086*/ 	.short	(.L_35 - .L_34)
.L_34:
        /*0088*/ 	.word	0x00000008
.L_35:


//--------------------- .nv.info._Z14bmm_out_kernelPKfS0_Pfii --------------------------
	.section	.nv.info._Z14bmm_out_kernelPKfS0_Pfii,"",@"SHT_CUDA_INFO"
	.sectionflags	@""
	.align	4


	//----- nvinfo : EIATTR_CUDA_API_VERSION
	.align		4
        /*0000*/ 	.byte	0x04, 0x37
        /*0002*/ 	.short	(.L_37 - .L_36)
.L_36:
        /*0004*/ 	.word	0x00000082


	//----- nvinfo : EIATTR_KPARAM_INFO
	.align		4
.L_37:
        /*0008*/ 	.byte	0x04, 0x17
        /*000a*/ 	.short	(.L_39 - .L_38)
.L_38:
        /*000c*/ 	.word	0x00000000
        /*0010*/ 	.short	0x0004
        /*0012*/ 	.short	0x001c
        /*0014*/ 	.byte	0x00, 0xf0, 0x11, 0x00


	//----- nvinfo : EIATTR_KPARAM_INFO
	.align		4
.L_39:
        /*0018*/ 	.byte	0x04, 0x17
        /*001a*/ 	.short	(.L_41 - .L_40)
.L_40:
        /*001c*/ 	.word	0x00000000
        /*0020*/ 	.short	0x0003
        /*0022*/ 	.short	0x0018
        /*0024*/ 	.byte	0x00, 0xf0, 0x11, 0x00


	//----- nvinfo : EIATTR_KPARAM_INFO
	.align		4
.L_41:
        /*0028*/ 	.byte	0x04, 0x17
        /*002a*/ 	.short	(.L_43 - .L_42)
.L_42:
        /*002c*/ 	.word	0x00000000
        /*0030*/ 	.short	0x0002
        /*0032*/ 	.short	0x0010
        /*0034*/ 	.byte	0x00, 0xf5, 0x21, 0x00


	//----- nvinfo : EIATTR_KPARAM_INFO
	.align		4
.L_43:
        /*0038*/ 	.byte	0x04, 0x17
        /*003a*/ 	.short	(.L_45 - .L_44)
.L_44:
        /*003c*/ 	.word	0x00000000
        /*0040*/ 	.short	0x0001
        /*0042*/ 	.short	0x0008
        /*0044*/ 	.byte	0x00, 0xf5, 0x21, 0x00


	//----- nvinfo : EIATTR_KPARAM_INFO
	.align		4
.L_45:
        /*0048*/ 	.byte	0x04, 0x17
        /*004a*/ 	.short	(.L_47 - .L_46)
.L_46:
        /*004c*/ 	.word	0x00000000
        /*0050*/ 	.short	0x0000
        /*0052*/ 	.short	0x0000
        /*0054*/ 	.byte	0x00, 0xf5, 0x21, 0x00


	//----- nvinfo : EIATTR_SPARSE_MMA_MASK
	.align		4
.L_47:
        /*0058*/ 	.byte	0x03, 0x50
        /*005a*/ 	.short	0x0000


	//----- nvinfo : EIATTR_MAXREG_COUNT
	.align		4
        /*005c*/ 	.byte	0x03, 0x1b
        /*005e*/ 	.short	0x00ff


	//----- nvinfo : EIATTR_MERCURY_ISA_VERSION
	.align		4
        /*0060*/ 	.byte	0x03, 0x5f
        /*0062*/ 	.short	0x0101


	//----- nvinfo : EIATTR_VRC_CTA_INIT_COUNT
	.align		4
        /*0064*/ 	.byte	0x02, 0x4a
	.zero		1
	.zero		1


	//----- nvinfo : EIATTR_EXIT_INSTR_OFFSETS
	.align		4
        /*0068*/ 	.byte	0x04, 0x1c
        /*006a*/ 	.short	(.L_49 - .L_48)


	//   ....[0]....
.L_48:
        /*006c*/ 	.word	0x000000d0


	//   ....[1]....
        /*0070*/ 	.word	0x000004e0


	//   ....[2]....
        /*0074*/ 	.word	0x000006f0


	//   ....[3]....
        /*0078*/ 	.word	0x00000880


	//   ....[4]....
        /*007c*/ 	.word	0x00000930


	//----- nvinfo : EIATTR_CBANK_PARAM_SIZE
	.align		4
.L_49:
        /*0080*/ 	.byte	0x03, 0x19
        /*0082*/ 	.short	0x0020


	//----- nvinfo : EIATTR_PARAM_CBANK
	.align		4
        /*0084*/ 	.byte	0x04, 0x0a
        /*0086*/ 	.short	(.L_51 - .L_50)
	.align		4
.L_50:
        /*0088*/ 	.word	index@(.nv.constant0._Z14bmm_out_kernelPKfS0_Pfii)
        /*008c*/ 	.short	0x0380
        /*008e*/ 	.short	0x0020


	//----- nvinfo : EIATTR_SW_WAR
	.align		4
.L_51:
        /*0090*/ 	.byte	0x04, 0x36
        /*0092*/ 	.short	(.L_53 - .L_52)
.L_52:
        /*0094*/ 	.word	0x00000008
.L_53:


//--------------------- .nv.info._Z18matmul_relu_kernelPKfS0_S0_Pfiiii --------------------------
	.section	.nv.info._Z18matmul_relu_kernelPKfS0_S0_Pfiiii,"",@"SHT_CUDA_INFO"
	.sectionflags	@""
	.align	4


	//----- nvinfo : EIATTR_CUDA_API_VERSION
	.align		4
        /*0000*/ 	.byte	0x04, 0x37
        /*0002*/ 	.short	(.L_55 - .L_54)
.L_54:
        /*0004*/ 	.word	0x00000082


	//----- nvinfo : EIATTR_KPARAM_INFO
	.align		4
.L_55:
        /*0008*/ 	.byte	0x04, 0x17
        /*000a*/ 	.short	(.L_57 - .L_56)
.L_56:
        /*000c*/ 	.word	0x00000000
        /*0010*/ 	.short	0x0007
        /*0012*/ 	.short	0x002c
        /*0014*/ 	.byte	0x00, 0xf0, 0x11, 0x00


	//----- nvinfo : EIATTR_KPARAM_INFO
	.align		4
.L_57:
        /*0018*/ 	.byte	0x04, 0x17
        /*001a*/ 	.short	(.L_59 - .L_58)
.L_58:
        /*001c*/ 	.word	0x00000000
        /*0020*/ 	.short	0x0006
        /*0022*/ 	.short	0x0028
        /*0024*/ 	.byte	0x00, 0xf0, 0x11, 0x00


	//----- nvinfo : EIATTR_KPARAM_INFO
	.align		4
.L_59:
        /*0028*/ 	.byte	0x04, 0x17
        /*002a*/ 	.short	(.L_61 - .L_60)
.L_60:
        /*002c*/ 	.word	0x00000000
        /*0030*/ 	.short	0x0005
        /*0032*/ 	.short	0x0024
        /*0034*/ 	.byte	0x00, 0xf0, 0x11, 0x00


	//----- nvinfo : EIATTR_KPARAM_INFO
	.align		4
.L_61:
        /*0038*/ 	.byte	0x04, 0x17
        /*003a*/ 	.short	(.L_63 - .L_62)
.L_62:
        /*003c*/ 	.word	0x00000000
        /*0040*/ 	.short	0x0004
        /*0042*/ 	.short	0x0020
        /*0044*/ 	.byte	0x00, 0xf0, 0x11, 0x00


	//----- nvinfo : EIATTR_KPARAM_INFO
	.align		4
.L_63:
        /*0048*/ 	.byte	0x04, 0x17
        /*004a*/ 	.short	(.L_65 - .L_64)
.L_64:
        /*004c*/ 	.word	0x00000000
        /*0050*/ 	.short	0x0003
        /*0052*/ 	.short	0x0018
        /*0054*/ 	.byte	0x00, 0xf5, 0x21, 0x00


	//----- nvinfo : EIATTR_KPARAM_INFO
	.align		4
.L_65:
        /*0058*/ 	.byte	0x04, 0x17
        /*005a*/ 	.short	(.L_67 - .L_66)
.L_66:
        /*005c*/ 	.word	0x00000000
        /*0060*/ 	.short	0x0002
        /*0062*/ 	.short	0x0010
        /*0064*/ 	.byte	0x00, 0xf5, 0x21, 0x00


	//----- nvinfo : EIATTR_KPARAM_INFO
	.align		4
.L_67:
        /*0068*/ 	.byte	0x04, 0x17
        /*006a*/ 	.short	(.L_69 - .L_68)
.L_68:
        /*006c*/ 	.word	0x00000000
        /*0070*/ 	.short	0x0001
        /*0072*/ 	.short	0x0008
        /*0074*/ 	.byte	0x00, 0xf5, 0x21, 0x00


	//----- nvinfo : EIATTR_KPARAM_INFO
	.align		4
.L_69:
        /*0078*/ 	.byte	0x04, 0x17
        /*007a*/ 	.short	(.L_71 - .L_70)
.L_70:
        /*007c*/ 	.word	0x00000000
        /*0080*/ 	.short	0x0000
        /*0082*/ 	.short	0x0000
        /*0084*/ 	.byte	0x00, 0xf5, 0x21, 0x00


	//----- nvinfo : EIATTR_SPARSE_MMA_MASK
	.align		4
.L_71:
        /*0088*/ 	.byte	0x03, 0x50
        /*008a*/ 	.short	0x0000


	//----- nvinfo : EIATTR_MAXREG_COUNT
	.align		4
        /*008c*/ 	.byte	0x03, 0x1b
        /*008e*/ 	.short	0x00ff


	//----- nvinfo : EIATTR_MERCURY_ISA_VERSION
	.align		4
        /*0090*/ 	.byte	0x03, 0x5f
        /*0092*/ 	.short	0x0101


	//----- nvinfo : EIATTR_VRC_CTA_INIT_COUNT
	.align		4
        /*0094*/ 	.byte	0x02, 0x4a
	.zero		1
	.zero		1


	//----- nvinfo : EIATTR_EXIT_INSTR_OFFSETS
	.align		4
        /*0098*/ 	.byte	0x04, 0x1c
        /*009a*/ 	.short	(.L_73 - .L_72)


	//   ....[0]....
.L_72:
        /*009c*/ 	.word	0x000000d0


	//   ....[1]....
        /*00a0*/ 	.word	0x000012f0


	//----- nvinfo : EIATTR_CBANK_PARAM_SIZE
	.align		4
.L_73:
        /*00a4*/ 	.byte	0x03, 0x19
        /*00a6*/ 	.short	0x0030


	//----- nvinfo : EIATTR_PARAM_CBANK
	.align		4
        /*00a8*/ 	.byte	0x04, 0x0a
        /*00aa*/ 	.short	(.L_75 - .L_74)
	.align		4
.L_74:
        /*00ac*/ 	.word	index@(.nv.constant0._Z18matmul_relu_kernelPKfS0_S0_Pfiiii)
        /*00b0*/ 	.short	0x0380
        /*00b2*/ 	.short	0x0030


	//----- nvinfo : EIATTR_SW_WAR
	.align		4
.L_75:
        /*00b4*/ 	.byte	0x04, 0x36
        /*00b6*/ 	.short	(.L_77 - .L_76)
.L_76:
        /*00b8*/ 	.word	0x00000008
.L_77:


//--------------------- .nv.callgraph             --------------------------
	.section	.nv.callgraph,"",@"SHT_CUDA_CALLGRAPH"
	.align	4
	.sectionentsize	8
	.align		4
        /*0000*/ 	.word	0x00000000
	.align		4
        /*0004*/ 	.word	0xffffffff
	.align		4
        /*0008*/ 	.word	0x00000000
	.align		4
        /*000c*/ 	.word	0xfffffffe
	.align		4
        /*0010*/ 	.word	0x00000000
	.align		4
        /*0014*/ 	.word	0xfffffffd
	.align		4
        /*0018*/ 	.word	0x00000000
	.align		4
        /*001c*/ 	.word	0xfffffffc


//--------------------- .text._Z15mse_loss_kernelPKfS0_Pfii --------------------------
	.section	.text._Z15mse_loss_kernelPKfS0_Pfii,"ax",@progbits
	.align	128
        .global         _Z15mse_loss_kernelPKfS0_Pfii
        .type           _Z15mse_loss_kernelPKfS0_Pfii,@function
        .size           _Z15mse_loss_kernelPKfS0_Pfii,(.L_x_19 - _Z15mse_loss_kernelPKfS0_Pfii)
        .other          _Z15mse_loss_kernelPKfS0_Pfii,@"STO_CUDA_ENTRY STV_DEFAULT"
_Z15mse_loss_kernelPKfS0_Pfii:
.text._Z15mse_loss_kernelPKfS0_Pfii:
[----:B------:R-:W-:Y:S01]  /*0000*/  LDC R1, c[0x0][0x37c] ;  /* 0x0000df00ff017b82 */ /* 0x000fe20000000800 */
[----:B------:R-:W0:Y:S07]  /*0010*/  S2R R2, SR_TID.X ;  /* 0x0000000000027919 */ /* 0x000e2e0000002100 */
[----:B------:R-:W1:Y:S01]  /*0020*/  LDC R0, c[0x0][0x364] ;  /* 0x0000d900ff007b82 */ /* 0x000e620000000800 */
[----:B------:R-:W2:Y:S01]  /*0030*/  LDCU.64 UR6, c[0x0][0x398] ;  /* 0x00007300ff0677ac */ /* 0x000ea20008000a00 */
[----:B------:R-:W1:Y:S06]  /*0040*/  S2R R3, SR_TID.Y ;  /* 0x0000000000037919 */ /* 0x000e6c0000002200 */
[----:B------:R-:W0:Y:S08]  /*0050*/  S2UR UR5, SR_CTAID.X ;  /* 0x00000000000579c3 */ /* 0x000e300000002500 */
[----:B------:R-:W0:Y:S08]  /*0060*/  LDC R7, c[0x0][0x360] ;  /* 0x0000d800ff077b82 */ /* 0x000e300000000800 */
[----:B------:R-:W1:Y:S01]  /*0070*/  S2UR UR4, SR_CTAID.Y ;  /* 0x00000000000479c3 */ /* 0x000e620000002600 */
[----:B0-----:R-:W-:-:S05]  /*0080*/  IMAD R7, R7, UR5, R2 ;  /* 0x0000000507077c24 */ /* 0x001fca000f8e0202 */
[----:B--2---:R-:W-:Y:S01]  /*0090*/  ISETP.GE.AND P0, PT, R7, UR7, PT ;  /* 0x0000000707007c0c */ /* 0x004fe2000bf06270 */
[----:B-1----:R-:W-:-:S05]  /*00a0*/  IMAD R0, R0, UR4, R3 ;  /* 0x0000000400007c24 */ /* 0x002fca000f8e0203 */
[----:B------:R-:W-:-:S13]  /*00b0*/  ISETP.GE.OR P0, PT, R0, UR6, P0 ;  /* 0x0000000600007c0c */ /* 0x000fda0008706670 */
[----:B------:R-:W-:Y:S05]  /*00c0*/  @P0 EXIT ;  /* 0x000000000000094d */ /* 0x000fea0003800000 */
[----:B------:R-:W0:Y:S01]  /*00d0*/  LDC.64 R2, c[0x0][0x380] ;  /* 0x0000e000ff027b82 */ /* 0x000e220000000a00 */
[----:B------:R-:W1:Y:S01]  /*00e0*/  LDCU.64 UR4, c[0x0][0x358] ;  /* 0x00006b00ff0477ac */ /* 0x000e620008000a00 */
[----:B------:R-:W-:-:S06]  /*00f0*/  IMAD R7, R0, UR7, R7 ;  /* 0x0000000700077c24 */ /* 0x000fcc000f8e0207 */
[----:B------:R-:W2:Y:S01]  /*0100*/  LDC.64 R4, c[0x0][0x388] ;  /* 0x0000e200ff047b82 */ /* 0x000ea20000000a00 */
[----:B0-----:R-:W-:-:S06]  /*0110*/  IMAD.WIDE R2, R7, 0x4, R2 ;  /* 0x0000000407027825 */ /* 0x001fcc00078e0202 */
[----:B-1----:R-:W3:Y:S01]  /*0120*/  LDG.E R2, desc[UR4][R2.64] ;  /* 0x0000000402027981 */ /* 0x002ee2000c1e1900 */
[----:B--2---:R-:W-:-:S06]  /*0130*/  IMAD.WIDE R4, R7, 0x4, R4 ;  /* 0x0000000407047825 */ /* 0x004fcc00078e0204 */
[----:B------:R-:W3:Y:S01]  /*0140*/  LDG.E R5, desc[UR4][R4.64] ;  /* 0x0000000404057981 */ /* 0x000ee2000c1e1900 */
[----:B------:R-:W0:Y:S01]  /*0150*/  LDC.64 R6, c[0x0][0x390] ;  /* 0x0000e400ff067b82 */ /* 0x000e220000000a00 */
[----:B---3--:R-:W-:-:S04]  /*0160*/  FADD R0, R2, -R5 ;  /* 0x8000000502007221 */ /* 0x008fc80000000000 */
[----:B------:R-:W-:-:S05]  /*0170*/  FMUL R9, R0, R0 ;  /* 0x0000000000097220 */ /* 0x000fca0000400000 */
[----:B0-----:R-:W-:Y:S01]  /*0180*/  REDG.E.ADD.F32.FTZ.RN.STRONG.GPU desc[UR4][R6.64], R9 ;  /* 0x00000009060079a6 */ /* 0x001fe2000c12f304 */
[----:B------:R-:W-:Y:S05]  /*0190*/  EXIT ;  /* 0x000000000000794d */ /* 0x000fea0003800000 */
.L_x_0:
[----:B------:R-:W-:-:S00]  /*01a0*/  BRA `(.L_x_0) ;  /* 0xfffffffc00fc7947 */ /* 0x000fc0000383ffff */
[----:B------:R-:W-:-:S00]  /*01b0*/  NOP ;  /* 0x0000000000007918 */ /* 0x000fc00000000000 */
        /* <DEDUP_REMOVED lines=12> */
.L_x_19:


//--------------------- .text._Z14bmm_out_kernelPKfS0_Pfii --------------------------
	.section	.text._Z14bmm_out_kernelPKfS0_Pfii,"ax",@progbits
	.align	128
        .global         _Z14bmm_out_kernelPKfS0_Pfii
        .type           _Z14bmm_out_kernelPKfS0_Pfii,@function
        .size           _Z14bmm_out_kernelPKfS0_Pfii,(.L_x_20 - _Z14bmm_out_kernelPKfS0_Pfii)
        .other          _Z14bmm_out_kernelPKfS0_Pfii,@"STO_CUDA_ENTRY STV_DEFAULT"
_Z14bmm_out_kernelPKfS0_Pfii:
.text._Z14bmm_out_kernelPKfS0_Pfii:
[----:B------:R-:W-:Y:S01]  /*0000*/  LDC R1, c[0x0][0x37c] ;  /* 0x0000df00ff017b82 */ /* 0x000fe20000000800 */
[----:B------:R-:W0:Y:S07]  /*0010*/  S2R R7, SR_TID.X ;  /* 0x0000000000077919 */ /* 0x000e2e0000002100 */
[----:B------:R-:W1:Y:S01]  /*0020*/  LDC R0, c[0x0][0x364] ;  /* 0x0000d900ff007b82 */ /* 0x000e620000000800 */
[----:B------:R-:W1:Y:S07]  /*0030*/  S2R R3, SR_TID.Y ;  /* 0x0000000000037919 */ /* 0x000e6e0000002200 */
[----:B------:R-:W0:Y:S08]  /*0040*/  S2UR UR5, SR_CTAID.X ;  /* 0x00000000000579c3 */ /* 0x000e300000002500 */
[----:B------:R-:W0:Y:S08]  /*0050*/  LDC R6, c[0x0][0x360] ;  /* 0x0000d800ff067b82 */ /* 0x000e300000000800 */
[----:B------:R-:W1:Y:S08]  /*0060*/  S2UR UR4, SR_CTAID.Y ;  /* 0x00000000000479c3 */ /* 0x000e700000002600 */
[----:B------:R-:W2:Y:S01]  /*0070*/  LDC.64 R4, c[0x0][0x398] ;  /* 0x0000e600ff047b82 */ /* 0x000ea20000000a00 */
[----:B0-----:R-:W-:-:S02]  /*0080*/  IMAD R6, R6, UR5, R7 ;  /* 0x0000000506067c24 */ /* 0x001fc4000f8e0207 */
[----:B-1----:R-:W-:-:S03]  /*0090*/  IMAD R0, R0, UR4, R3 ;  /* 0x0000000400007c24 */ /* 0x002fc6000f8e0203 */
[----:B--2---:R-:W-:-:S04]  /*00a0*/  ISETP.GE.AND P0, PT, R6, R5, PT ;  /* 0x000000050600720c */ /* 0x004fc80003f06270 */
[----:B------:R-:W-:-:S04]  /*00b0*/  ISETP.GE.OR P0, PT, R0, R4, P0 ;  /* 0x000000040000720c */ /* 0x000fc80000706670 */
[----:B------:R-:W-:-:S13]  /*00c0*/  ISETP.LT.OR P0, PT, R5, 0x1, P0 ;  /* 0x000000010500780c */ /* 0x000fda0000701670 */
[----:B------:R-:W-:Y:S05]  /*00d0*/  @P0 EXIT ;  /* 0x000000000000094d */ /* 0x000fea0003800000 */
[----:B------:R-:W0:Y:S01]  /*00e0*/  LDC.64 R2, c[0x0][0x390] ;  /* 0x0000e400ff027b82 */ /* 0x000e220000000a00 */
[----:B------:R-:W1:Y:S01]  /*00f0*/  LDCU.64 UR6, c[0x0][0x358] ;  /* 0x00006b00ff0677ac */ /* 0x000e620008000a00 */
[-C--:B------:R-:W-:Y:S01]  /*0100*/  IMAD R0, R0, R5.reuse, RZ ;  /* 0x0000000500007224 */ /* 0x080fe200078e02ff */
[C---:B------:R-:W-:Y:S01]  /*0110*/  ISETP.GE.U32.AND P1, PT, R5.reuse, 0x8, PT ;  /* 0x000000080500780c */ /* 0x040fe20003f26070 */
[----:B------:R-:W-:Y:S01]  /*0120*/  HFMA2 R9, -RZ, RZ, 0, 0 ;  /* 0x00000000ff097431 */ /* 0x000fe200000001ff */
[----:B------:R-:W-:Y:S01]  /*0130*/  LOP3.LUT R16, R5, 0x7, RZ, 0xc0, !PT ;  /* 0x0000000705107812 */ /* 0x000fe200078ec0ff */
[C---:B------:R-:W-:Y:S01]  /*0140*/  IMAD R4, R6.reuse, R5, RZ ;  /* 0x0000000506047224 */ /* 0x040fe200078e02ff */
[----:B------:R-:W-:Y:S02]  /*0150*/  IADD3 R7, PT, PT, R6, R0, RZ ;  /* 0x0000000006077210 */ /* 0x000fe40007ffe0ff */
[----:B------:R-:W-:-:S03]  /*0160*/  ISETP.NE.AND P0, PT, R16, RZ, PT ;  /* 0x000000ff1000720c */ /* 0x000fc60003f05270 */
[----:B0-----:R-:W-:-:S05]  /*0170*/  IMAD.WIDE R2, R7, 0x4, R2 ;  /* 0x0000000407027825 */ /* 0x001fca00078e0202 */
[----:B-1----:R0:W5:Y:S01]  /*0180*/  LDG.E R7, desc[UR6][R2.64] ;  /* 0x0000000602077981 */ /* 0x002162000c1e1900 */
[----:B------:R-:W-:Y:S05]  /*0190*/  @!P1 BRA `(.L_x_1) ;  /* 0x0000000000d09947 */ /* 0x000fea0003800000 */
[----:B------:R-:W1:Y:S01]  /*01a0*/  LDC.64 R10, c[0x0][0x380] ;  /* 0x0000e000ff0a7b82 */ /* 0x000e620000000a00 */
[----:B------:R-:W2:Y:S01]  /*01b0*/  LDCU.64 UR4, c[0x0][0x388] ;  /* 0x00007100ff0477ac */ /* 0x000ea20008000a00 */
[----:B------:R-:W-:Y:S02]  /*01c0*/  LOP3.LUT R9, R5, 0x7ffffff8, RZ, 0xc0, !PT ;  /* 0x7ffffff805097812 */ /* 0x000fe400078ec0ff */
[----:B------:R-:W-:-:S03]  /*01d0*/  MOV R8, R4 ;  /* 0x0000000400087202 */ /* 0x000fc60000000f00 */
[----:B------:R-:W-:Y:S01]  /*01e0*/  IMAD.MOV R6, RZ, RZ, -R9 ;  /* 0x000000ffff067224 */ /* 0x000fe200078e0a09 */
[----:B--2---:R-:W-:-:S04]  /*01f0*/  UIADD3 UR4, UP0, UPT, UR4, 0x10, URZ ;  /* 0x0000001004047890 */ /* 0x004fc8000ff1e0ff */
[----:B------:R-:W-:Y:S01]  /*0200*/  UIADD3.X UR5, UPT, UPT, URZ, UR5, URZ, UP0, !UPT ;  /* 0x00000005ff057290 */ /* 0x000fe200087fe4ff */
[----:B-1----:R-:W-:-:S03]  /*0210*/  IMAD.WIDE.U32 R10, R0, 0x4, R10 ;  /* 0x00000004000a7825 */ /* 0x002fc600078e000a */
[----:B------:R-:W-:-:S05]  /*0220*/  IADD3 R14, P1, PT, R10, 0x10, RZ ;  /* 0x000000100a0e7810 */ /* 0x000fca0007f3e0ff */
[----:B------:R-:W-:-:S08]  /*0230*/  IMAD.X R11, RZ, RZ, R11, P1 ;  /* 0x000000ffff0b7224 */ /* 0x000fd000008e060b */
.L_x_2:
[----:B------:R-:W-:Y:S01]  /*0240*/  MOV R12, UR4 ;  /* 0x00000004000c7c02 */ /* 0x000fe20008000f00 */
[----:B------:R-:W-:Y:S01]  /*0250*/  IMAD.U32 R13, RZ, RZ, UR5 ;  /* 0x00000005ff0d7e24 */ /* 0x000fe2000f8e00ff */
[----:B------:R-:W-:-:S03]  /*0260*/  MOV R10, R14 ;  /* 0x0000000e000a7202 */ /* 0x000fc60000000f00 */
[----:B------:R-:W-:Y:S02]  /*0270*/  IMAD.WIDE R12, R8, 0x4, R12 ;  /* 0x00000004080c7825 */ /* 0x000fe400078e020c */
[----:B------:R-:W2:Y:S04]  /*0280*/  LDG.E R14, desc[UR6][R10.64+-0x10] ;  /* 0xfffff0060a0e7981 */ /* 0x000ea8000c1e1900 */
[----:B---3--:R-:W2:Y:S02]  /*0290*/  LDG.E R15, desc[UR6][R12.64+-0x10] ;  /* 0xfffff0060c0f7981 */ /* 0x008ea4000c1e1900 */
[----:B--2--5:R-:W-:-:S05]  /*02a0*/  FFMA R15, R14, R15, R7 ;  /* 0x0000000f0e0f7223 */ /* 0x024fca0000000007 */
[----:B------:R1:W-:Y:S04]  /*02b0*/  STG.E desc[UR6][R2.64], R15 ;  /* 0x0000000f02007986 */ /* 0x0003e8000c101906 */
[----:B------:R-:W2:Y:S04]  /*02c0*/  LDG.E R14, desc[UR6][R10.64+-0xc] ;  /* 0xfffff4060a0e7981 */ /* 0x000ea8000c1e1900 */
[----:B------:R-:W2:Y:S02]  /*02d0*/  LDG.E R7, desc[UR6][R12.64+-0xc] ;  /* 0xfffff4060c077981 */ /* 0x000ea4000c1e1900 */
[----:B--2---:R-:W-:-:S05]  /*02e0*/  FFMA R7, R14, R7, R15 ;  /* 0x000000070e077223 */ /* 0x004fca000000000f */
[----:B------:R2:W-:Y:S04]  /*02f0*/  STG.E desc[UR6][R2.64], R7 ;  /* 0x0000000702007986 */ /* 0x0005e8000c101906 */
[----:B------:R-:W3:Y:S04]  /*0300*/  LDG.E R14, desc[UR6][R10.64+-0x8] ;  /* 0xfffff8060a0e7981 */ /* 0x000ee8000c1e1900 */
[----:B------:R-:W3:Y:S02]  /*0310*/  LDG.E R17, desc[UR6][R12.64+-0x8] ;  /* 0xfffff8060c117981 */ /* 0x000ee4000c1e1900 */
[----:B---3--:R-:W-:-:S05]  /*0320*/  FFMA R17, R14, R17, R7 ;  /* 0x000000110e117223 */ /* 0x008fca0000000007 */
[----:B------:R3:W-:Y:S04]  /*0330*/  STG.E desc[UR6][R2.64], R17 ;  /* 0x0000001102007986 */ /* 0x0007e8000c101906 */
[----:B------:R-:W1:Y:S04]  /*0340*/  LDG.E R14, desc[UR6][R10.64+-0x4] ;  /* 0xfffffc060a0e7981 */ /* 0x000e68000c1e1900 */
[----:B------:R-:W1:Y:S02]  /*0350*/  LDG.E R18, desc[UR6][R12.64+-0x4] ;  /* 0xfffffc060c127981 */ /* 0x000e64000c1e1900 */
[----:B-1----:R-:W-:-:S05]  /*0360*/  FFMA R15, R14, R18, R17 ;  /* 0x000000120e0f7223 */ /* 0x002fca0000000011 */
        /* <DEDUP_REMOVED lines=10> */
[----:B------:R-:W1:Y:S01]  /*0410*/  LDG.E R18, desc[UR6][R12.64+0x8] ;  /* 0x000008060c127981 */ /* 0x000e62000c1e1900 */
[----:B------:R-:W-:Y:S01]  /*0420*/  IADD3 R6, PT, PT, R6, 0x8, RZ ;  /* 0x0000000806067810 */ /* 0x000fe20007ffe0ff */
[----:B-1----:R-:W-:-:S05]  /*0430*/  FFMA R15, R14, R18, R17 ;  /* 0x000000120e0f7223 */ /* 0x002fca0000000011 */
[----:B------:R3:W-:Y:S04]  /*0440*/  STG.E desc[UR6][R2.64], R15 ;  /* 0x0000000f02007986 */ /* 0x0007e8000c101906 */
[----:B------:R-:W2:Y:S04]  /*0450*/  LDG.E R18, desc[UR6][R12.64+0xc] ;  /* 0x00000c060c127981 */ /* 0x000ea8000c1e1900 */
[----:B------:R-:W2:Y:S01]  /*0460*/  LDG.E R14, desc[UR6][R10.64+0xc] ;  /* 0x00000c060a0e7981 */ /* 0x000ea2000c1e1900 */
[----:B------:R-:W-:Y:S02]  /*0470*/  ISETP.NE.AND P1, PT, R6, RZ, PT ;  /* 0x000000ff0600720c */ /* 0x000fe40003f25270 */
[----:B------:R-:W-:Y:S01]  /*0480*/  IADD3 R8, PT, PT, R8, 0x8, RZ ;  /* 0x0000000808087810 */ /* 0x000fe20007ffe0ff */
[----:B--2---:R-:W-:Y:S01]  /*0490*/  FFMA R7, R14, R18, R15 ;  /* 0x000000120e077223 */ /* 0x004fe2000000000f */
[----:B------:R-:W-:-:S04]  /*04a0*/  IADD3 R14, P2, PT, R10, 0x20, RZ ;  /* 0x000000200a0e7810 */ /* 0x000fc80007f5e0ff */
[----:B------:R3:W-:Y:S01]  /*04b0*/  STG.E desc[UR6][R2.64], R7 ;  /* 0x0000000702007986 */ /* 0x0007e2000c101906 */
[----:B------:R-:W-:-:S04]  /*04c0*/  IMAD.X R11, RZ, RZ, R11, P2 ;  /* 0x000000ffff0b7224 */ /* 0x000fc800010e060b */
[----:B------:R-:W-:Y:S05]  /*04d0*/  @P1 BRA `(.L_x_2) ;  /* 0xfffffffc00581947 */ /* 0x000fea000383ffff */
.L_x_1:
[----:B------:R-:W-:Y:S05]  /*04e0*/  @!P0 EXIT ;  /* 0x000000000000894d */ /* 0x000fea0003800000 */
[----:B------:R-:W-:Y:S02]  /*04f0*/  ISETP.GE.U32.AND P1, PT, R16, 0x4, PT ;  /* 0x000000041000780c */ /* 0x000fe40003f26070 */
[----:B------:R-:W-:-:S04]  /*0500*/  LOP3.LUT R18, R5, 0x3, RZ, 0xc0, !PT ;  /* 0x0000000305127812 */ /* 0x000fc800078ec0ff */
[----:B------:R-:W-:-:S07]  /*0510*/  ISETP.NE.AND P0, PT, R18, RZ, PT ;  /* 0x000000ff1200720c */ /* 0x000fce0003f05270 */
[----:B------:R-:W-:Y:S06]  /*0520*/  @!P1 BRA `(.L_x_3) ;  /* 0x0000000000709947 */ /* 0x000fec0003800000 */
[----:B---3--:R-:W1:Y:S01]  /*0530*/  LDC.64 R14, c[0x0][0x380] ;  /* 0x0000e000ff0e7b82 */ /* 0x008e620000000a00 */
[----:B------:R-:W-:Y:S01]  /*0540*/  IADD3 R13, PT, PT, R0, R9, RZ ;  /* 0x00000009000d7210 */ /* 0x000fe20007ffe0ff */
[----:B------:R-:W-:Y:S01]  /*0550*/  IMAD.IADD R17, R4, 0x1, R9 ;  /* 0x0000000104117824 */ /* 0x000fe200078e0209 */
[----:B------:R-:W2:Y:S05]  /*0560*/  LDCU.64 UR4, c[0x0][0x380] ;  /* 0x00007000ff0477ac */ /* 0x000eaa0008000a00 */
[----:B------:R-:W3:Y:S01]  /*0570*/  LDC.64 R10, c[0x0][0x388] ;  /* 0x0000e200ff0a7b82 */ /* 0x000ee20000000a00 */
[----:B-1----:R-:W-:-:S06]  /*0580*/  IMAD.WIDE.U32 R14, R13, 0x4, R14 ;  /* 0x000000040d0e7825 */ /* 0x002fcc00078e000e */
[----:B------:R-:W4:Y:S01]  /*0590*/  LDG.E R14, desc[UR6][R14.64] ;  /* 0x000000060e0e7981 */ /* 0x000f22000c1e1900 */
[----:B---3--:R-:W-:-:S05]  /*05a0*/  IMAD.WIDE R10, R17, 0x4, R10 ;  /* 0x00000004110a7825 */ /* 0x008fca00078e020a */
[----:B------:R-:W4:Y:S01]  /*05b0*/  LDG.E R6, desc[UR6][R10.64] ;  /* 0x000000060a067981 */ /* 0x000f22000c1e1900 */
[----:B------:R-:W-:-:S04]  /*05c0*/  IADD3 R8, P1, PT, R0, R9, RZ ;  /* 0x0000000900087210 */ /* 0x000fc80007f3e0ff */
[----:B------:R-:W-:Y:S02]  /*05d0*/  IADD3.X R13, PT, PT, RZ, RZ, RZ, P1, !PT ;  /* 0x000000ffff0d7210 */ /* 0x000fe40000ffe4ff */
[----:B--2---:R-:W-:-:S04]  /*05e0*/  LEA R12, P1, R8, UR4, 0x2 ;  /* 0x00000004080c7c11 */ /* 0x004fc8000f8210ff */
[----:B------:R-:W-:Y:S01]  /*05f0*/  LEA.HI.X R13, R8, UR5, R13, 0x2, P1 ;  /* 0x00000005080d7c11 */ /* 0x000fe200088f140d */
[----:B----45:R-:W-:-:S05]  /*0600*/  FFMA R7, R14, R6, R7 ;  /* 0x000000060e077223 */ /* 0x030fca0000000007 */
        /* <DEDUP_REMOVED lines=13> */
[----:B------:R2:W-:Y:S02]  /*06e0*/  STG.E desc[UR6][R2.64], R7 ;  /* 0x0000000702007986 */ /* 0x0005e4000c101906 */
.L_x_3:
[----:B------:R-:W-:Y:S05]  /*06f0*/  @!P0 EXIT ;  /* 0x000000000000894d */ /* 0x000fea0003800000 */
[----:B------:R-:W-:Y:S02]  /*0700*/  ISETP.NE.AND P1, PT, R18, 0x1, PT ;  /* 0x000000011200780c */ /* 0x000fe40003f25270 */
[----:B------:R-:W-:-:S04]  /*0710*/  LOP3.LUT R5, R5, 0x1, RZ, 0xc0, !PT ;  /* 0x0000000105057812 */ /* 0x000fc800078ec0ff */
[----:B------:R-:W-:-:S07]  /*0720*/  ISETP.NE.U32.AND P0, PT, R5, 0x1, PT ;  /* 0x000000010500780c */ /* 0x000fce0003f05070 */
[----:B------:R-:W-:Y:S06]  /*0730*/  @!P1 BRA `(.L_x_4) ;  /* 0x0000000000509947 */ /* 0x000fec0003800000 */
[----:B------:R-:W1:Y:S01]  /*0740*/  LDC.64 R10, c[0x0][0x380] ;  /* 0x0000e000ff0a7b82 */ /* 0x000e620000000a00 */
[----:B------:R-:W-:Y:S01]  /*0750*/  IMAD.IADD R5, R0, 0x1, R9 ;  /* 0x0000000100057824 */ /* 0x000fe200078e0209 */
[----:B--23--:R-:W-:Y:S01]  /*0760*/  IADD3 R15, PT, PT, R4, R9, RZ ;  /* 0x00000009040f7210 */ /* 0x00cfe20007ffe0ff */
        /* <DEDUP_REMOVED lines=13> */
[----:B------:R-:W2:Y:S01]  /*0840*/  LDG.E R14, desc[UR6][R14.64+0x4] ;  /* 0x000004060e0e7981 */ /* 0x000ea2000c1e1900 */
[----:B------:R-:W-:Y:S02]  /*0850*/  VIADD R9, R9, 0x2 ;  /* 0x0000000209097836 */ /* 0x000fe40000000000 */
[----:B--2---:R-:W-:-:S05]  /*0860*/  FFMA R7, R14, R7, R5 ;  /* 0x000000070e077223 */ /* 0x004fca0000000005 */
[----:B------:R1:W-:Y:S02]  /*0870*/  STG.E desc[UR6][R2.64], R7 ;  /* 0x0000000702007986 */ /* 0x0003e4000c101906 */
.L_x_4:
[----:B------:R-:W-:Y:S05]  /*0880*/  @P0 EXIT ;  /* 0x000000000000094d */ /* 0x000fea0003800000 */
[----:B------:R-:W4:Y:S01]  /*0890*/  LDC.64 R10, c[0x0][0x380] ;  /* 0x0000e000ff0a7b82 */ /* 0x000f220000000a00 */
[-C--:B-1----:R-:W-:Y:S02]  /*08a0*/  IADD3 R5, PT, PT, R0, R9.reuse, RZ ;  /* 0x0000000900057210 */ /* 0x082fe40007ffe0ff */
[----:B------:R-:W-:-:S05]  /*08b0*/  IADD3 R9, PT, PT, R4, R9, RZ ;  /* 0x0000000904097210 */ /* 0x000fca0007ffe0ff */
[----:B------:R-:W1:Y:S01]  /*08c0*/  LDC.64 R12, c[0x0][0x388] ;  /* 0x0000e200ff0c7b82 */ /* 0x000e620000000a00 */
[----:B----4-:R-:W-:-:S06]  /*08d0*/  IMAD.WIDE.U32 R4, R5, 0x4, R10 ;  /* 0x0000000405047825 */ /* 0x010fcc00078e000a */
[----:B------:R-:W2:Y:S01]  /*08e0*/  LDG.E R4, desc[UR6][R4.64] ;  /* 0x0000000604047981 */ /* 0x000ea2000c1e1900 */
[----:B-1----:R-:W-:-:S06]  /*08f0*/  IMAD.WIDE R8, R9, 0x4, R12 ;  /* 0x0000000409087825 */ /* 0x002fcc00078e020c */
[----:B------:R-:W2:Y:S02]  /*0900*/  LDG.E R8, desc[UR6][R8.64] ;  /* 0x0000000608087981 */ /* 0x000ea4000c1e1900 */
[----:B--23-5:R-:W-:-:S05]  /*0910*/  FFMA R7, R4, R8, R7 ;  /* 0x0000000804077223 */ /* 0x02cfca0000000007 */
[----:B------:R-:W-:Y:S01]  /*0920*/  STG.E desc[UR6][R2.64], R7 ;  /* 0x0000000702007986 */ /* 0x000fe2000c101906 */
[----:B------:R-:W-:Y:S05]  /*0930*/  EXIT ;  /* 0x000000000000794d */ /* 0x000fea0003800000 */
.L_x_5:
        /* <DEDUP_REMOVED lines=12> */
.L_x_20:


//--------------------- .text._Z18matmul_relu_kernelPKfS0_S0_Pfiiii --------------------------
	.section	.text._Z18matmul_relu_kernelPKfS0_S0_Pfiiii,"ax",@progbits
	.align	128
        .global         _Z18matmul_relu_kernelPKfS0_S0_Pfiiii
        .type           _Z18matmul_relu_kernelPKfS0_S0_Pfiiii,@function
        .size           _Z18matmul_relu_kernelPKfS0_S0_Pfiiii,(.L_x_21 - _Z18matmul_relu_kernelPKfS0_S0_Pfiiii)
        .other          _Z18matmul_relu_kernelPKfS0_S0_Pfiiii,@"STO_CUDA_ENTRY STV_DEFAULT"
_Z18matmul_relu_kernelPKfS0_S0_Pfiiii:
.text._Z18matmul_relu_kernelPKfS0_S0_Pfiiii:
[----:B------:R-:W-:Y:S01]  /*0000*/  LDC R1, c[0x0][0x37c] ;  /* 0x0000df00ff017b82 */ /* 0x000fe20000000800 */
[----:B------:R-:W0:Y:S07]  /*0010*/  S2R R3, SR_TID.X ;  /* 0x0000000000037919 */ /* 0x000e2e0000002100 */
[----:B------:R-:W1:Y:S01]  /*0020*/  LDC R7, c[0x0][0x364] ;  /* 0x0000d900ff077b82 */ /* 0x000e620000000800 */
[----:B------:R-:W2:Y:S01]  /*0030*/  LDCU UR6, c[0x0][0x3ac] ;  /* 0x00007580ff0677ac */ /* 0x000ea20008000800 */
[----:B------:R-:W1:Y:S01]  /*0040*/  S2R R2, SR_TID.Y ;  /* 0x0000000000027919 */ /* 0x000e620000002200 */
[----:B------:R-:W3:Y:S05]  /*0050*/  LDCU UR7, c[0x0][0x3a0] ;  /* 0x00007400ff0777ac */ /* 0x000eea0008000800 */
[----:B------:R-:W0:Y:S08]  /*0060*/  S2UR UR5, SR_CTAID.X ;  /* 0x00000000000579c3 */ /* 0x000e300000002500 */
[----:B------:R-:W0:Y:S08]  /*0070*/  LDC R0, c[0x0][0x360] ;  /* 0x0000d800ff007b82 */ /* 0x000e300000000800 */
[----:B------:R-:W1:Y:S01]  /*0080*/  S2UR UR4, SR_CTAID.Y ;  /* 0x00000000000479c3 */ /* 0x000e620000002600 */
[----:B0-----:R-:W-:-:S05]  /*0090*/  IMAD R0, R0, UR5, R3 ;  /* 0x0000000500007c24 */ /* 0x001fca000f8e0203 */
[----:B--2---:R-:W-:Y:S01]  /*00a0*/  ISETP.GE.AND P0, PT, R0, UR6, PT ;  /* 0x0000000600007c0c */ /* 0x004fe2000bf06270 */
[----:B-1----:R-:W-:-:S05]  /*00b0*/  IMAD R7, R7, UR4, R2 ;  /* 0x0000000407077c24 */ /* 0x002fca000f8e0202 */
[----:B---3--:R-:W-:-:S13]  /*00c0*/  ISETP.GE.OR P0, PT, R7, UR7, P0 ;  /* 0x0000000707007c0c */ /* 0x008fda0008706670 */
[----:B------:R-:W-:Y:S05]  /*00d0*/  @P0 EXIT ;  /* 0x000000000000094d */ /* 0x000fea0003800000 */
[----:B------:R-:W0:Y:S01]  /*00e0*/  LDCU UR5, c[0x0][0x3a4] ;  /* 0x00007480ff0577ac */ /* 0x000e220008000800 */
[----:B------:R-:W-:Y:S01]  /*00f0*/  HFMA2 R14, -RZ, RZ, 0, 0 ;  /* 0x00000000ff0e7431 */ /* 0x000fe200000001ff */
[----:B------:R-:W1:Y:S01]  /*0100*/  LDCU.64 UR12, c[0x0][0x358] ;  /* 0x00006b00ff0c77ac */ /* 0x000e620008000a00 */
[----:B0-----:R-:W-:-:S09]  /*0110*/  UISETP.GE.AND UP0, UPT, UR5, 0x1, UPT ;  /* 0x000000010500788c */ /* 0x001fd2000bf06270 */
[----:B-1----:R-:W-:Y:S05]  /*0120*/  BRA.U !UP0, `(.L_x_6) ;  /* 0x0000000908a07547 */ /* 0x002fea000b800000 */
[----:B------:R-:W-:Y:S02]  /*0130*/  UISETP.GE.U32.AND UP1, UPT, UR5, 0x10, UPT ;  /* 0x000000100500788c */ /* 0x000fe4000bf26070 */
[----:B------:R-:W-:Y:S01]  /*0140*/  IMAD R8, R7, UR5, RZ ;  /* 0x0000000507087c24 */ /* 0x000fe2000f8e02ff */
[----:B------:R-:W-:Y:S02]  /*0150*/  ULOP3.LUT UR8, UR5, 0xf, URZ, 0xc0, !UPT ;  /* 0x0000000f05087892 */ /* 0x000fe4000f8ec0ff */
[----:B------:R-:W-:Y:S01]  /*0160*/  IMAD R9, R0, UR5, RZ ;  /* 0x0000000500097c24 */ /* 0x000fe2000f8e02ff */
[----:B------:R-:W-:Y:S01]  /*0170*/  MOV R14, RZ ;  /* 0x000000ff000e7202 */ /* 0x000fe20000000f00 */
[----:B------:R-:W-:Y:S01]  /*0180*/  UMOV UR4, URZ ;  /* 0x000000ff00047c82 */ /* 0x000fe20008000000 */
[----:B------:R-:W-:Y:S01]  /*0190*/  UISETP.NE.AND UP0, UPT, UR8, URZ, UPT ;  /* 0x000000ff0800728c */ /* 0x000fe2000bf05270 */
[----:B------:R-:W-:Y:S10]  /*01a0*/  BRA.U !UP1, `(.L_x_7) ;  /* 0x0000000509107547 */ /* 0x000ff4000b800000 */
[----:B------:R-:W0:Y:S01]  /*01b0*/  LDC.64 R2, c[0x0][0x380] ;  /* 0x0000e000ff027b82 */ /* 0x000e220000000a00 */
[----:B------:R-:W1:Y:S01]  /*01c0*/  LDCU.64 UR6, c[0x0][0x388] ;  /* 0x00007100ff0677ac */ /* 0x000e620008000a00 */
[----:B------:R-:W-:Y:S02]  /*01d0*/  MOV R14, RZ ;  /* 0x000000ff000e7202 */ /* 0x000fe40000000f00 */
[----:B------:R-:W-:Y:S01]  /*01e0*/  MOV R6, R9 ;  /* 0x0000000900067202 */ /* 0x000fe20000000f00 */
[----:B------:R-:W-:-:S04]  /*01f0*/  ULOP3.LUT UR4, UR5, 0x7ffffff0, URZ, 0xc0, !UPT ;  /* 0x7ffffff005047892 */ /* 0x000fc8000f8ec0ff */
[----:B------:R-:W-:Y:S02]  /*0200*/  UIADD3 UR9, UPT, UPT, -UR4, URZ, URZ ;  /* 0x000000ff04097290 */ /* 0x000fe4000fffe1ff */
[----:B-1----:R-:W-:-:S04]  /*0210*/  UIADD3 UR5, UP1, UPT, UR6, 0x20, URZ ;  /* 0x0000002006057890 */ /* 0x002fc8000ff3e0ff */
[----:B------:R-:W-:Y:S01]  /*0220*/  UIADD3.X UR6, UPT, UPT, URZ, UR7, URZ, UP1, !UPT ;  /* 0x00000007ff067290 */ /* 0x000fe20008ffe4ff */
[----:B0-----:R-:W-:-:S03]  /*0230*/  IMAD.WIDE.U32 R2, R8, 0x4, R2 ;  /* 0x0000000408027825 */ /* 0x001fc600078e0002 */
[----:B------:R-:W-:-:S04]  /*0240*/  IADD3 R4, P0, PT, R2, 0x20, RZ ;  /* 0x0000002002047810 */ /* 0x000fc80007f1e0ff */
[----:B------:R-:W-:-:S09]  /*0250*/  IADD3.X R5, PT, PT, RZ, R3, RZ, P0, !PT ;  /* 0x00000003ff057210 */ /* 0x000fd200007fe4ff */
.L_x_8:
[----:B------:R-:W-:Y:S01]  /*0260*/  MOV R2, UR5 ;  /* 0x0000000500027c02 */ /* 0x000fe20008000f00 */
[----:B------:R-:W2:Y:S01]  /*0270*/  LDG.E R15, desc[UR12][R4.64+-0x20] ;  /* 0xffffe00c040f7981 */ /* 0x000ea2000c1e1900 */
[----:B------:R-:W-:-:S03]  /*0280*/  MOV R3, UR6 ;  /* 0x0000000600037c02 */ /* 0x000fc60008000f00 */
[----:B------:R-:W3:Y:S01]  /*0290*/  LDG.E R17, desc[UR12][R4.64+-0x1c] ;  /* 0xffffe40c04117981 */ /* 0x000ee2000c1e1900 */
[----:B------:R-:W-:-:S03]  /*02a0*/  IMAD.WIDE R2, R6, 0x4, R2 ;  /* 0x0000000406027825 */ /* 0x000fc600078e0202 */
[----:B------:R-:W4:Y:S04]  /*02b0*/  LDG.E R19, desc[UR12][R4.64+-0x18] ;  /* 0xffffe80c04137981 */ /* 0x000f28000c1e1900 */
[----:B------:R-:W2:Y:S04]  /*02c0*/  LDG.E R16, desc[UR12][R2.64+-0x20] ;  /* 0xffffe00c02107981 */ /* 0x000ea8000c1e1900 */
[----:B------:R-:W3:Y:S04]  /*02d0*/  LDG.E R24, desc[UR12][R2.64+-0x1c] ;  /* 0xffffe40c02187981 */ /* 0x000ee8000c1e1900 */
[----:B------:R-:W4:Y:S04]  /*02e0*/  LDG.E R18, desc[UR12][R2.64+-0x18] ;  /* 0xffffe80c02127981 */ /* 0x000f28000c1e1900 */
[----:B------:R-:W5:Y:S04]  /*02f0*/  LDG.E R20, desc[UR12][R4.64+-0x14] ;  /* 0xffffec0c04147981 */ /* 0x000f68000c1e1900 */
        /* <DEDUP_REMOVED lines=8> */
[----:B------:R-:W5:Y:S01]  /*0380*/  LDG.E R26, desc[UR12][R4.64+0x1c] ;  /* 0x00001c0c041a7981 */ /* 0x000f62000c1e1900 */
[----:B--2---:R-:W-:-:S03]  /*0390*/  FFMA R16, R15, R16, R14 ;  /* 0x000000100f107223 */ /* 0x004fc6000000000e */
[----:B------:R-:W2:Y:S01]  /*03a0*/  LDG.E R15, desc[UR12][R4.64+-0x4] ;  /* 0xfffffc0c040f7981 */ /* 0x000ea2000c1e1900 */
[----:B---3--:R-:W-:-:S03]  /*03b0*/  FFMA R24, R17, R24, R16 ;  /* 0x0000001811187223 */ /* 0x008fc60000000010 */
[----:B------:R-:W2:Y:S01]  /*03c0*/  LDG.E R14, desc[UR12][R2.64+-0x4] ;  /* 0xfffffc0c020e7981 */ /* 0x000ea2000c1e1900 */
[----:B----4-:R-:W-:-:S03]  /*03d0*/  FFMA R25, R19, R18, R24 ;  /* 0x0000001213197223 */ /* 0x010fc60000000018 */
[----:B------:R-:W3:Y:S04]  /*03e0*/  LDG.E R16, desc[UR12][R4.64] ;  /* 0x0000000c04107981 */ /* 0x000ee8000c1e1900 */
[----:B------:R-:W3:Y:S01]  /*03f0*/  LDG.E R17, desc[UR12][R2.64] ;  /* 0x0000000c02117981 */ /* 0x000ee2000c1e1900 */
[----:B-----5:R-:W-:-:S03]  /*0400*/  FFMA R25, R20, R21, R25 ;  /* 0x0000001514197223 */ /* 0x020fc60000000019 */
[----:B------:R-:W4:Y:S04]  /*0410*/  LDG.E R18, desc[UR12][R4.64+0x4] ;  /* 0x0000040c04127981 */ /* 0x000f28000c1e1900 */
[----:B------:R-:W4:Y:S01]  /*0420*/  LDG.E R19, desc[UR12][R2.64+0x4] ;  /* 0x0000040c02137981 */ /* 0x000f22000c1e1900 */
[----:B------:R-:W-:-:S03]  /*0430*/  FFMA R25, R22, R23, R25 ;  /* 0x0000001716197223 */ /* 0x000fc60000000019 */
[----:B------:R-:W5:Y:S04]  /*0440*/  LDG.E R20, desc[UR12][R4.64+0x8] ;  /* 0x0000080c04147981 */ /* 0x000f68000c1e1900 */
[----:B------:R-:W5:Y:S01]  /*0450*/  LDG.E R21, desc[UR12][R2.64+0x8] ;  /* 0x0000080c02157981 */ /* 0x000f62000c1e1900 */
[----:B------:R-:W-:-:S03]  /*0460*/  FFMA R25, R10, R11, R25 ;  /* 0x0000000b0a197223 */ /* 0x000fc60000000019 */
[----:B------:R-:W5:Y:S04]  /*0470*/  LDG.E R22, desc[UR12][R4.64+0xc] ;  /* 0x00000c0c04167981 */ /* 0x000f68000c1e1900 */
[----:B------:R-:W5:Y:S04]  /*0480*/  LDG.E R23, desc[UR12][R2.64+0xc] ;  /* 0x00000c0c02177981 */ /* 0x000f68000c1e1900 */
[----:B------:R-:W5:Y:S01]  /*0490*/  LDG.E R10, desc[UR12][R4.64+0x10] ;  /* 0x0000100c040a7981 */ /* 0x000f62000c1e1900 */
[----:B------:R-:W-:-:S03]  /*04a0*/  FFMA R28, R12, R13, R25 ;  /* 0x0000000d0c1c7223 */ /* 0x000fc60000000019 */
[----:B------:R-:W5:Y:S04]  /*04b0*/  LDG.E R11, desc[UR12][R2.64+0x10] ;  /* 0x0000100c020b7981 */ /* 0x000f68000c1e1900 */
[----:B------:R-:W5:Y:S04]  /*04c0*/  LDG.E R24, desc[UR12][R4.64+0x14] ;  /* 0x0000140c04187981 */ /* 0x000f68000c1e1900 */
[----:B------:R-:W5:Y:S04]  /*04d0*/  LDG.E R25, desc[UR12][R2.64+0x14] ;  /* 0x0000140c02197981 */ /* 0x000f68000c1e1900 */
[----:B------:R0:W5:Y:S04]  /*04e0*/  LDG.E R13, desc[UR12][R4.64+0x18] ;  /* 0x0000180c040d7981 */ /* 0x000168000c1e1900 */
[----:B------:R-:W5:Y:S01]  /*04f0*/  LDG.E R12, desc[UR12][R2.64+0x18] ;  /* 0x0000180c020c7981 */ /* 0x000f62000c1e1900 */
[----:B------:R-:W-:-:S04]  /*0500*/  UIADD3 UR9, UPT, UPT, UR9, 0x10, URZ ;  /* 0x0000001009097890 */ /* 0x000fc8000fffe0ff */
[----:B------:R-:W-:Y:S01]  /*0510*/  UISETP.NE.AND UP1, UPT, UR9, URZ, UPT ;  /* 0x000000ff0900728c */ /* 0x000fe2000bf25270 */
[----:B0-----:R-:W-:Y:S02]  /*0520*/  IADD3 R4, P0, PT, R4, 0x40, RZ ;  /* 0x0000004004047810 */ /* 0x001fe40007f1e0ff */
[----:B------:R-:W-:Y:S02]  /*0530*/  IADD3 R6, PT, PT, R6, 0x10, RZ ;  /* 0x0000001006067810 */ /* 0x000fe40007ffe0ff */
[----:B------:R-:W-:Y:S01]  /*0540*/  IADD3.X R5, PT, PT, RZ, R5, RZ, P0, !PT ;  /* 0x00000005ff057210 */ /* 0x000fe200007fe4ff */
[----:B--2---:R-:W-:-:S04]  /*0550*/  FFMA R15, R15, R14, R28 ;  /* 0x0000000e0f0f7223 */ /* 0x004fc8000000001c */
[----:B---3--:R-:W-:-:S04]  /*0560*/  FFMA R15, R16, R17, R15 ;  /* 0x00000011100f7223 */ /* 0x008fc8000000000f */
[----:B----4-:R-:W-:-:S04]  /*0570*/  FFMA R15, R18, R19, R15 ;  /* 0x00000013120f7223 */ /* 0x010fc8000000000f */
[----:B-----5:R-:W-:-:S04]  /*0580*/  FFMA R15, R20, R21, R15 ;  /* 0x00000015140f7223 */ /* 0x020fc8000000000f */
[----:B------:R-:W-:-:S04]  /*0590*/  FFMA R15, R22, R23, R15 ;  /* 0x00000017160f7223 */ /* 0x000fc8000000000f */
[----:B------:R-:W-:-:S04]  /*05a0*/  FFMA R11, R10, R11, R15 ;  /* 0x0000000b0a0b7223 */ /* 0x000fc8000000000f */
[----:B------:R-:W-:-:S04]  /*05b0*/  FFMA R24, R24, R25, R11 ;  /* 0x0000001918187223 */ /* 0x000fc8000000000b */
[----:B------:R-:W-:-:S04]  /*05c0*/  FFMA R13, R13, R12, R24 ;  /* 0x0000000c0d0d7223 */ /* 0x000fc80000000018 */
[----:B------:R-:W-:Y:S01]  /*05d0*/  FFMA R14, R26, R27, R13 ;  /* 0x0000001b1a0e7223 */ /* 0x000fe2000000000d */
[----:B------:R-:W-:Y:S06]  /*05e0*/  BRA.U UP1, `(.L_x_8) ;  /* 0xfffffffd011c7547 */ /* 0x000fec000b83ffff */
.L_x_7:
[----:B------:R-:W-:Y:S05]  /*05f0*/  BRA.U !UP0, `(.L_x_6) ;  /* 0x00000005086c7547 */ /* 0x000fea000b800000 */
[----:B------:R-:W0:Y:S01]  /*0600*/  LDCU UR5, c[0x0][0x3a4] ;  /* 0x00007480ff0577ac */ /* 0x000e220008000800 */
[----:B------:R-:W-:Y:S02]  /*0610*/  UISETP.GE.U32.AND UP0, UPT, UR8, 0x8, UPT ;  /* 0x000000080800788c */ /* 0x000fe4000bf06070 */
[----:B0-----:R-:W-:-:S04]  /*0620*/  ULOP3.LUT UR6, UR5, 0x7, URZ, 0xc0, !UPT ;  /* 0x0000000705067892 */ /* 0x001fc8000f8ec0ff */
[----:B------:R-:W-:-:S03]  /*0630*/  UISETP.NE.AND UP1, UPT, UR6, URZ, UPT ;  /* 0x000000ff0600728c */ /* 0x000fc6000bf25270 */
[----:B------:R-:W-:Y:S08]  /*0640*/  BRA.U !UP0, `(.L_x_9) ;  /* 0x0000000108907547 */ /* 0x000ff0000b800000 */
[----:B------:R-:W0:Y:S01]  /*0650*/  LDC.64 R10, c[0x0][0x380] ;  /* 0x0000e000ff0a7b82 */ /* 0x000e220000000a00 */
[----:B------:R-:W1:Y:S01]  /*0660*/  LDCU.64 UR8, c[0x0][0x380] ;  /* 0x00007000ff0877ac */ /* 0x000e620008000a00 */
[C---:B------:R-:W-:Y:S02]  /*0670*/  IADD3 R3, PT, PT, R8.reuse, UR4, RZ ;  /* 0x0000000408037c10 */ /* 0x040fe4000fffe0ff */
[----:B------:R-:W-:Y:S02]  /*0680*/  IADD3 R6, P0, PT, R8, UR4, RZ ;  /* 0x0000000408067c10 */ /* 0x000fe4000ff1e0ff */
[----:B------:R-:W-:Y:S02]  /*0690*/  IADD3 R13, PT, PT, R9, UR4, RZ ;  /* 0x00000004090d7c10 */ /* 0x000fe4000fffe0ff */
[----:B------:R-:W2:Y:S01]  /*06a0*/  LDC.64 R4, c[0x0][0x388] ;  /* 0x0000e200ff047b82 */ /* 0x000ea20000000a00 */
[----:B0-----:R-:W-:Y:S01]  /*06b0*/  IMAD.WIDE.U32 R10, R3, 0x4, R10 ;  /* 0x00000004030a7825 */ /* 0x001fe200078e000a */
[----:B------:R-:W-:-:S02]  /*06c0*/  IADD3.X R3, PT, PT, RZ, RZ, RZ, P0, !PT ;  /* 0x000000ffff037210 */ /* 0x000fc400007fe4ff */
[C---:B-1----:R-:W-:Y:S02]  /*06d0*/  LEA R2, P0, R6.reuse, UR8, 0x2 ;  /* 0x0000000806027c11 */ /* 0x042fe4000f8010ff */
[----:B------:R-:W3:Y:S02]  /*06e0*/  LDG.E R15, desc[UR12][R10.64] ;  /* 0x0000000c0a0f7981 */ /* 0x000ee4000c1e1900 */
[----:B------:R-:W-:Y:S01]  /*06f0*/  LEA.HI.X R3, R6, UR9, R3, 0x2, P0 ;  /* 0x0000000906037c11 */ /* 0x000fe200080f1403 */
[----:B--2---:R-:W-:-:S04]  /*0700*/  IMAD.WIDE R4, R13, 0x4, R4 ;  /* 0x000000040d047825 */ /* 0x004fc800078e0204 */
[----:B------:R-:W2:Y:S04]  /*0710*/  LDG.E R18, desc[UR12][R2.64+0x4] ;  /* 0x0000040c02127981 */ /* 0x000ea8000c1e1900 */
[----:B------:R-:W3:Y:S04]  /*0720*/  LDG.E R16, desc[UR12][R4.64] ;  /* 0x0000000c04107981 */ /* 0x000ee8000c1e1900 */
[----:B------:R-:W2:Y:S04]  /*0730*/  LDG.E R17, desc[UR12][R4.64+0x4] ;  /* 0x0000040c04117981 */ /* 0x000ea8000c1e1900 */
[----:B------:R-:W4:Y:S04]  /*0740*/  LDG.E R19, desc[UR12][R4.64+0x8] ;  /* 0x0000080c04137981 */ /* 0x000f28000c1e1900 */
        /* <DEDUP_REMOVED lines=11> */
[----:B------:R-:W-:Y:S01]  /*0800*/  UIADD3 UR4, UPT, UPT, UR4, 0x8, URZ ;  /* 0x0000000804047890 */ /* 0x000fe2000fffe0ff */
[----:B---3--:R-:W-:-:S04]  /*0810*/  FFMA R15, R15, R16, R14 ;  /* 0x000000100f0f7223 */ /* 0x008fc8000000000e */
[----:B--2---:R-:W-:-:S04]  /*0820*/  FFMA R15, R18, R17, R15 ;  /* 0x00000011120f7223 */ /* 0x004fc8000000000f */
[----:B----4-:R-:W-:-:S04]  /*0830*/  FFMA R15, R20, R19, R15 ;  /* 0x00000013140f7223 */ /* 0x010fc8000000000f */
[----:B-----5:R-:W-:-:S04]  /*0840*/  FFMA R15, R22, R21, R15 ;  /* 0x00000015160f7223 */ /* 0x020fc8000000000f */
[----:B------:R-:W-:-:S04]  /*0850*/  FFMA R15, R24, R23, R15 ;  /* 0x00000017180f7223 */ /* 0x000fc8000000000f */
[----:B------:R-:W-:-:S04]  /*0860*/  FFMA R13, R12, R13, R15 ;  /* 0x0000000d0c0d7223 */ /* 0x000fc8000000000f */
[----:B------:R-:W-:-:S04]  /*0870*/  FFMA R11, R6, R11, R13 ;  /* 0x0000000b060b7223 */ /* 0x000fc8000000000d */
[----:B------:R-:W-:-:S07]  /*0880*/  FFMA R14, R10, R25, R11 ;  /* 0x000000190a0e7223 */ /* 0x000fce000000000b */
.L_x_9:
[----:B------:R-:W-:Y:S05]  /*0890*/  BRA.U !UP1, `(.L_x_6) ;  /* 0x0000000109c47547 */ /* 0x000fea000b800000 */
[----:B------:R-:W-:Y:S02]  /*08a0*/  UISETP.GE.U32.AND UP0, UPT, UR6, 0x4, UPT ;  /* 0x000000040600788c */ /* 0x000fe4000bf06070 */
[----:B------:R-:W-:-:S04]  /*08b0*/  ULOP3.LUT UR5, UR5, 0x3, URZ, 0xc0, !UPT ;  /* 0x0000000305057892 */ /* 0x000fc8000f8ec0ff */
        /* <DEDUP_REMOVED lines=10> */
[----:B-1----:R-:W-:-:S03]  /*0960*/  LEA R2, P0, R6, UR6, 0x2 ;  /* 0x0000000606027c11 */ /* 0x002fc6000f8010ff */
[----:B------:R-:W3:Y:S01]  /*0970*/  LDG.E R11, desc[UR12][R10.64] ;  /* 0x0000000c0a0b7981 */ /* 0x000ee2000c1e1900 */
        /* <DEDUP_REMOVED lines=8> */
[----:B------:R-:W5:Y:S01]  /*0a00*/  LDG.E R18, desc[UR12][R4.64+0xc] ;  /* 0x00000c0c04127981 */ /* 0x000f62000c1e1900 */
[----:B------:R-:W-:Y:S01]  /*0a10*/  UIADD3 UR4, UPT, UPT, UR4, 0x4, URZ ;  /* 0x0000000404047890 */ /* 0x000fe2000fffe0ff */
[----:B---3--:R-:W-:-:S04]  /*0a20*/  FFMA R6, R11, R6, R14 ;  /* 0x000000060b067223 */ /* 0x008fc8000000000e */
[----:B--2---:R-:W-:-:S04]  /*0a30*/  FFMA R6, R13, R12, R6 ;  /* 0x0000000c0d067223 */ /* 0x004fc80000000006 */
[----:B----4-:R-:W-:-:S04]  /*0a40*/  FFMA R6, R15, R16, R6 ;  /* 0x000000100f067223 */ /* 0x010fc80000000006 */
[----:B-----5:R-:W-:-:S07]  /*0a50*/  FFMA R14, R17, R18, R6 ;  /* 0x00000012110e7223 */ /* 0x020fce0000000006 */
.L_x_10:
[----:B------:R-:W-:Y:S05]  /*0a60*/  BRA.U !UP1, `(.L_x_6) ;  /* 0x0000000109507547 */ /* 0x000fea000b800000 */
[----:B------:R-:W0:Y:S01]  /*0a70*/  LDC.64 R4, c[0x0][0x380] ;  /* 0x0000e000ff047b82 */ /* 0x000e220000000a00 */
[----:B------:R-:W-:Y:S01]  /*0a80*/  IADD3 R11, PT, PT, R8, UR4, RZ ;  /* 0x00000004080b7c10 */ /* 0x000fe2000fffe0ff */
[----:B------:R-:W-:-:S06]  /*0a90*/  UIADD3 UR5, UPT, UPT, -UR5, URZ, URZ ;  /* 0x000000ff05057290 */ /* 0x000fcc000fffe1ff */
[----:B------:R-:W1:Y:S01]  /*0aa0*/  LDC.64 R2, c[0x0][0x388] ;  /* 0x0000e200ff027b82 */ /* 0x000e620000000a00 */
[----:B0-----:R-:W-:Y:S01]  /*0ab0*/  IMAD.WIDE.U32 R4, R11, 0x4, R4 ;  /* 0x000000040b047825 */ /* 0x001fe200078e0004 */
[----:B------:R-:W-:Y:S02]  /*0ac0*/  IADD3 R11, PT, PT, R9, UR4, RZ ;  /* 0x00000004090b7c10 */ /* 0x000fe4000fffe0ff */
[----:B------:R-:W-:Y:S02]  /*0ad0*/  MOV R6, R4 ;  /* 0x0000000400067202 */ /* 0x000fe40000000f00 */
[----:B------:R-:W-:-:S07]  /*0ae0*/  MOV R13, R5 ;  /* 0x00000005000d7202 */ /* 0x000fce0000000f00 */
.L_x_11:
[----:B-1----:R-:W-:Y:S01]  /*0af0*/  IMAD.WIDE R4, R11, 0x4, R2 ;  /* 0x000000040b047825 */ /* 0x002fe200078e0202 */
[----:B------:R-:W-:Y:S02]  /*0b00*/  MOV R9, R13 ;  /* 0x0000000d00097202 */ /* 0x000fe40000000f00 */
[----:B------:R-:W-:-:S03]  /*0b10*/  MOV R8, R6 ;  /* 0x0000000600087202 */ /* 0x000fc60000000f00 */
[----:B------:R-:W2:Y:S04]  /*0b20*/  LDG.E R4, desc[UR12][R4.64] ;  /* 0x0000000c04047981 */ /* 0x000ea8000c1e1900 */
[----:B------:R-:W2:Y:S01]  /*0b30*/  LDG.E R9, desc[UR12][R8.64] ;  /* 0x0000000c08097981 */ /* 0x000ea2000c1e1900 */
[----:B------:R-:W-:Y:S01]  /*0b40*/  UIADD3 UR5, UPT, UPT, UR5, 0x1, URZ ;  /* 0x0000000105057890 */ /* 0x000fe2000fffe0ff */
[----:B------:R-:W-:Y:S02]  /*0b50*/  IADD3 R6, P0, PT, R6, 0x4, RZ ;  /* 0x0000000406067810 */ /* 0x000fe40007f1e0ff */
[----:B------:R-:W-:Y:S01]  /*0b60*/  IADD3 R11, PT, PT, R11, 0x1, RZ ;  /* 0x000000010b0b7810 */ /* 0x000fe20007ffe0ff */
[----:B------:R-:W-:Y:S01]  /*0b70*/  UISETP.NE.AND UP0, UPT, UR5, URZ, UPT ;  /* 0x000000ff0500728c */ /* 0x000fe2000bf05270 */
[----:B------:R-:W-:Y:S01]  /*0b80*/  IADD3.X R13, PT, PT, RZ, R13, RZ, P0, !PT ;  /* 0x0000000dff0d7210 */ /* 0x000fe200007fe4ff */
[----:B--2---:R-:W-:-:S07]  /*0b90*/  FFMA R14, R9, R4, R14 ;  /* 0x00000004090e7223 */ /* 0x004fce000000000e */
[----:B------:R-:W-:Y:S05]  /*0ba0*/  BRA.U UP0, `(.L_x_11) ;  /* 0xfffffffd00d07547 */ /* 0x000fea000b83ffff */
.L_x_6:
[----:B------:R-:W0:Y:S01]  /*0bb0*/  LDCU UR7, c[0x0][0x3a8] ;  /* 0x00007500ff0777ac */ /* 0x000e220008000800 */
[----:B------:R-:W-:Y:S01]  /*0bc0*/  MOV R4, RZ ;  /* 0x000000ff00047202 */ /* 0x000fe20000000f00 */
[----:B0-----:R-:W-:-:S09]  /*0bd0*/  UISETP.GE.AND UP0, UPT, UR7, 0x1, UPT ;  /* 0x000000010700788c */ /* 0x001fd2000bf06270 */
[----:B------:R-:W-:Y:S05]  /*0be0*/  BRA.U !UP0, `(.L_x_12) ;  /* 0x0000000508ac7547 */ /* 0x000fea000b800000 */
[----:B------:R-:W-:Y:S01]  /*0bf0*/  UISETP.GE.U32.AND UP1, UPT, UR7, 0x10, UPT ;  /* 0x000000100700788c */ /* 0x000fe2000bf26070 */
[----:B------:R-:W-:Y:S01]  /*0c00*/  HFMA2 R4, -RZ, RZ, 0, 0 ;  /* 0x00000000ff047431 */ /* 0x000fe200000001ff */
[----:B------:R-:W-:Y:S01]  /*0c10*/  ULOP3.LUT UR10, UR7, 0xf, URZ, 0xc0, !UPT ;  /* 0x0000000f070a7892 */ /* 0x000fe2000f8ec0ff */
[----:B------:R-:W-:Y:S01]  /*0c20*/  FMNMX R5, RZ, R14, !PT ;  /* 0x0000000eff057209 */ /* 0x000fe20007800000 */
[----:B------:R-:W-:Y:S01]  /*0c30*/  IMAD R6, R0, UR7, RZ ;  /* 0x0000000700067c24 */ /* 0x000fe2000f8e02ff */
[----:B------:R-:W-:Y:S01]  /*0c40*/  UMOV UR4, URZ ;  /* 0x000000ff00047c82 */ /* 0x000fe20008000000 */
[----:B------:R-:W-:-:S03]  /*0c50*/  UISETP.NE.AND UP0, UPT, UR10, URZ, UPT ;  /* 0x000000ff0a00728c */ /* 0x000fc6000bf05270 */
[----:B------:R-:W-:Y:S08]  /*0c60*/  BRA.U !UP1, `(.L_x_13) ;  /* 0x0000000109b87547 */ /* 0x000ff0000b800000 */
[----:B------:R-:W0:Y:S01]  /*0c70*/  LDCU.64 UR8, c[0x0][0x390] ;  /* 0x00007200ff0877ac */ /* 0x000e220008000a00 */
[----:B------:R-:W-:Y:S02]  /*0c80*/  MOV R4, RZ ;  /* 0x000000ff00047202 */ /* 0x000fe40000000f00 */
[----:B------:R-:W-:Y:S01]  /*0c90*/  MOV R8, R6 ;  /* 0x0000000600087202 */ /* 0x000fe20000000f00 */
[----:B------:R-:W-:Y:S02]  /*0ca0*/  ULOP3.LUT UR4, UR7, 0x7ffffff0, URZ, 0xc0, !UPT ;  /* 0x7ffffff007047892 */ /* 0x000fe4000f8ec0ff */
[----:B0-----:R-:W-:Y:S02]  /*0cb0*/  UIADD3 UR5, UP1, UPT, UR8, 0x20, URZ ;  /* 0x0000002008057890 */ /* 0x001fe4000ff3e0ff */
[----:B------:R-:W-:Y:S02]  /*0cc0*/  UIADD3 UR8, UPT, UPT, -UR4, URZ, URZ ;  /* 0x000000ff04087290 */ /* 0x000fe4000fffe1ff */
[----:B------:R-:W-:-:S12]  /*0cd0*/  UIADD3.X UR6, UPT, UPT, URZ, UR9, URZ, UP1, !UPT ;  /* 0x00000009ff067290 */ /* 0x000fd80008ffe4ff */
.L_x_14:
[----:B------:R-:W-:Y:S02]  /*0ce0*/  MOV R2, UR5 ;  /* 0x0000000500027c02 */ /* 0x000fe40008000f00 */
[----:B------:R-:W-:-:S03]  /*0cf0*/  MOV R3, UR6 ;  /* 0x0000000600037c02 */ /* 0x000fc60008000f00 */
[----:B------:R-:W-:-:S05]  /*0d00*/  IMAD.WIDE R2, R8, 0x4, R2 ;  /* 0x0000000408027825 */ /* 0x000fca00078e0202 */
        /* <DEDUP_REMOVED lines=17> */
[----:B------:R-:W-:-:S03]  /*0e20*/  IADD3 R8, PT, PT, R8, 0x10, RZ ;  /* 0x0000001008087810 */ /* 0x000fc60007ffe0ff */
[----:B------:R-:W-:Y:S01]  /*0e30*/  UISETP.NE.AND UP1, UPT, UR8, URZ, UPT ;  /* 0x000000ff0800728c */ /* 0x000fe2000bf25270 */
        /* <DEDUP_REMOVED lines=15> */
[----:B------:R-:W-:Y:S01]  /*0f30*/  FFMA R4, R5, R28, R19 ;  /* 0x0000001c05047223 */ /* 0x000fe20000000013 */
[----:B------:R-:W-:Y:S06]  /*0f40*/  BRA.U UP1, `(.L_x_14) ;  /* 0xfffffffd01647547 */ /* 0x000fec000b83ffff */
.L_x_13:
[----:B------:R-:W-:Y:S05]  /*0f50*/  BRA.U !UP0, `(.L_x_12) ;  /* 0x0000000108d07547 */ /* 0x000fea000b800000 */
[----:B------:R-:W-:Y:S02]  /*0f60*/  UISETP.GE.U32.AND UP0, UPT, UR10, 0x8, UPT ;  /* 0x000000080a00788c */ /* 0x000fe4000bf06070 */
[----:B------:R-:W-:-:S04]  /*0f70*/  ULOP3.LUT UR6, UR7, 0x7, URZ, 0xc0, !UPT ;  /* 0x0000000707067892 */ /* 0x000fc8000f8ec0ff */
[----:B------:R-:W-:-:S03]  /*0f80*/  UISETP.NE.AND UP1, UPT, UR6, URZ, UPT ;  /* 0x000000ff0600728c */ /* 0x000fc6000bf25270 */
[----:B------:R-:W-:Y:S08]  /*0f90*/  BRA.U !UP0, `(.L_x_15) ;  /* 0x0000000108507547 */ /* 0x000ff0000b800000 */
[----:B------:R-:W0:Y:S01]  /*0fa0*/  LDC.64 R2, c[0x0][0x390] ;  /* 0x0000e400ff027b82 */ /* 0x000e220000000a00 */
[----:B------:R-:W-:-:S05]  /*0fb0*/  IADD3 R9, PT, PT, R6, UR4, RZ ;  /* 0x0000000406097c10 */ /* 0x000fca000fffe0ff */
[----:B0-----:R-:W-:-:S05]  /*0fc0*/  IMAD.WIDE R2, R9, 0x4, R2 ;  /* 0x0000000409027825 */ /* 0x001fca00078e0202 */
[----:B------:R-:W2:Y:S04]  /*0fd0*/  LDG.E R8, desc[UR12][R2.64] ;  /* 0x0000000c02087981 */ /* 0x000ea8000c1e1900 */
[----:B------:R-:W3:Y:S04]  /*0fe0*/  LDG.E R9, desc[UR12][R2.64+0x4] ;  /* 0x0000040c02097981 */ /* 0x000ee8000c1e1900 */
[----:B------:R-:W4:Y:S04]  /*0ff0*/  LDG.E R11, desc[UR12][R2.64+0x8] ;  /* 0x0000080c020b7981 */ /* 0x000f28000c1e1900 */
[----:B------:R-:W5:Y:S04]  /*1000*/  LDG.E R13, desc[UR12][R2.64+0xc] ;  /* 0x00000c0c020d7981 */ /* 0x000f68000c1e1900 */
[----:B------:R-:W5:Y:S04]  /*1010*/  LDG.E R15, desc[UR12][R2.64+0x10] ;  /* 0x0000100c020f7981 */ /* 0x000f68000c1e1900 */
[----:B------:R-:W5:Y:S04]  /*1020*/  LDG.E R17, desc[UR12][R2.64+0x14] ;  /* 0x0000140c02117981 */ /* 0x000f68000c1e1900 */
[----:B------:R-:W5:Y:S04]  /*1030*/  LDG.E R19, desc[UR12][R2.64+0x18] ;  /* 0x0000180c02137981 */ /* 0x000f68000c1e1900 */
[----:B------:R-:W5:Y:S01]  /*1040*/  LDG.E R21, desc[UR12][R2.64+0x1c] ;  /* 0x00001c0c02157981 */ /* 0x000f62000c1e1900 */
[----:B------:R-:W-:Y:S01]  /*1050*/  UIADD3 UR4, UPT, UPT, UR4, 0x8, URZ ;  /* 0x0000000804047890 */ /* 0x000fe2000fffe0ff */
[----:B--2---:R-:W-:-:S04]  /*1060*/  FFMA R8, R5, R8, R4 ;  /* 0x0000000805087223 */ /* 0x004fc80000000004 */
[----:B---3--:R-:W-:-:S04]  /*1070*/  FFMA R8, R5, R9, R8 ;  /* 0x0000000905087223 */ /* 0x008fc80000000008 */
[----:B----4-:R-:W-:-:S04]  /*1080*/  FFMA R8, R5, R11, R8 ;  /* 0x0000000b05087223 */ /* 0x010fc80000000008 */
[----:B-----5:R-:W-:-:S04]  /*1090*/  FFMA R8, R5, R13, R8 ;  /* 0x0000000d05087223 */ /* 0x020fc80000000008 */
[----:B------:R-:W-:-:S04]  /*10a0*/  FFMA R8, R5, R15, R8 ;  /* 0x0000000f05087223 */ /* 0x000fc80000000008 */
[----:B------:R-:W-:-:S04]  /*10b0*/  FFMA R8, R5, R17, R8 ;  /* 0x0000001105087223 */ /* 0x000fc80000000008 */
[----:B------:R-:W-:-:S04]  /*10c0*/  FFMA R8, R5, R19, R8 ;  /* 0x0000001305087223 */ /* 0x000fc80000000008 */
[----:B------:R-:W-:-:S07]  /*10d0*/  FFMA R4, R5, R21, R8 ;  /* 0x0000001505047223 */ /* 0x000fce0000000008 */
.L_x_15:
        /* <DEDUP_REMOVED lines=11> */
[----:B------:R-:W5:Y:S01]  /*1190*/  LDG.E R13, desc[UR12][R2.64+0xc] ;  /* 0x00000c0c020d7981 */ /* 0x000f62000c1e1900 */
[----:B------:R-:W-:Y:S01]  /*11a0*/  UIADD3 UR4, UPT, UPT, UR4, 0x4, URZ ;  /* 0x0000000404047890 */ /* 0x000fe2000fffe0ff */
[----:B--2---:R-:W-:-:S04]  /*11b0*/  FFMA R8, R5, R8, R4 ;  /* 0x0000000805087223 */ /* 0x004fc80000000004 */
[----:B---3--:R-:W-:-:S04]  /*11c0*/  FFMA R8, R5, R9, R8 ;  /* 0x0000000905087223 */ /* 0x008fc80000000008 */
[----:B----4-:R-:W-:-:S04]  /*11d0*/  FFMA R8, R5, R11, R8 ;  /* 0x0000000b05087223 */ /* 0x010fc80000000008 */
[----:B-----5:R-:W-:-:S07]  /*11e0*/  FFMA R4, R5, R13, R8 ;  /* 0x0000000d05047223 */ /* 0x020fce0000000008 */
.L_x_16:
[----:B------:R-:W-:Y:S05]  /*11f0*/  BRA.U !UP1, `(.L_x_12) ;  /* 0x0000000109287547 */ /* 0x000fea000b800000 */
[----:B------:R-:W0:Y:S01]  /*1200*/  LDC.64 R8, c[0x0][0x390] ;  /* 0x0000e400ff087b82 */ /* 0x000e220000000a00 */
[----:B------:R-:W-:Y:S01]  /*1210*/  IADD3 R11, PT, PT, R6, UR4, RZ ;  /* 0x00000004060b7c10 */ /* 0x000fe2000fffe0ff */
[----:B------:R-:W-:-:S12]  /*1220*/  UIADD3 UR5, UPT, UPT, -UR5, URZ, URZ ;  /* 0x000000ff05057290 */ /* 0x000fd8000fffe1ff */
.L_x_17:
[----:B0-----:R-:W-:-:S06]  /*1230*/  IMAD.WIDE R2, R11, 0x4, R8 ;  /* 0x000000040b027825 */ /* 0x001fcc00078e0208 */
[----:B------:R-:W2:Y:S01]  /*1240*/  LDG.E R2, desc[UR12][R2.64] ;  /* 0x0000000c02027981 */ /* 0x000ea2000c1e1900 */
[----:B------:R-:W-:Y:S01]  /*1250*/  UIADD3 UR5, UPT, UPT, UR5, 0x1, URZ ;  /* 0x0000000105057890 */ /* 0x000fe2000fffe0ff */
[----:B------:R-:W-:-:S03]  /*1260*/  IADD3 R11, PT, PT, R11, 0x1, RZ ;  /* 0x000000010b0b7810 */ /* 0x000fc60007ffe0ff */
[----:B------:R-:W-:Y:S01]  /*1270*/  UISETP.NE.AND UP0, UPT, UR5, URZ, UPT ;  /* 0x000000ff0500728c */ /* 0x000fe2000bf05270 */
[----:B--2---:R-:W-:-:S08]  /*1280*/  FFMA R4, R5, R2, R4 ;  /* 0x0000000205047223 */ /* 0x004fd00000000004 */
[----:B------:R-:W-:Y:S05]  /*1290*/  BRA.U UP0, `(.L_x_17) ;  /* 0xfffffffd00e47547 */ /* 0x000fea000b83ffff */
.L_x_12:
[----:B------:R-:W0:Y:S01]  /*12a0*/  LDC.64 R2, c[0x0][0x398] ;  /* 0x0000e600ff027b82 */ /* 0x000e220000000a00 */
[----:B------:R-:W1:Y:S02]  /*12b0*/  LDCU UR4, c[0x0][0x3ac] ;  /* 0x00007580ff0477ac */ /* 0x000e640008000800 */
[----:B-1----:R-:W-:-:S04]  /*12c0*/  IMAD R7, R7, UR4, R0 ;  /* 0x0000000407077c24 */ /* 0x002fc8000f8e0200 */
[----:B0-----:R-:W-:-:S05]  /*12d0*/  IMAD.WIDE R2, R7, 0x4, R2 ;  /* 0x0000000407027825 */ /* 0x001fca00078e0202 */
[----:B------:R-:W-:Y:S01]  /*12e0*/  STG.E desc[UR12][R2.64], R4 ;  /* 0x0000000402007986 */ /* 0x000fe2000c10190c */
[----:B------:R-:W-:Y:S05]  /*12f0*/  EXIT ;  /* 0x000000000000794d */ /* 0x000fea0003800000 */
.L_x_18:
        /* <DEDUP_REMOVED lines=16> */
.L_x_21:


//--------------------- .nv.shared.reserved.0     --------------------------
	.section	.nv.shared.reserved.0,"aw",@nobits
	.weak		__nv_reservedSMEM_offset_0_alias
	.size		__nv_reservedSMEM_offset_0_alias, 0, 64
	.other		__nv_reservedSMEM_offset_0_alias,@"STO_CUDA_RESERVED_SHARED STV_DEFAULT"
__nv_reservedSMEM_offset_0_alias:
	.zero		0
	.zero		64


//--------------------- .nv.constant0._Z15mse_loss_kernelPKfS0_Pfii --------------------------
	.section	.nv.constant0._Z15mse_loss_kernelPKfS0_Pfii,"a",@progbits
	.sectionflags	@""
	.align	4
.nv.constant0._Z15mse_loss_kernelPKfS0_Pfii:
	.zero		928


//--------------------- .nv.constant0._Z14bmm_out_kernelPKfS0_Pfii --------------------------
	.section	.nv.constant0._Z14bmm_out_kernelPKfS0_Pfii,"a",@progbits
	.sectionflags	@""
	.align	4
.nv.constant0._Z14bmm_out_kernelPKfS0_Pfii:
	.zero		928


//--------------------- .nv.constant0._Z18matmul_relu_kernelPKfS0_S0_Pfiiii --------------------------
	.section	.nv.constant0._Z18matmul_relu_kernelPKfS0_S0_Pfiiii,"a",@progbits
	.sectionflags	@""
	.align	4
.nv.constant0._Z18matmul_relu_kernelPKfS0_S0_Pfiiii:
	.zero		944


//--------------------- SYMBOLS --------------------------

	.type		.nv.reservedSmem.offset0,@object
	.size		.nv.reservedSmem.offset0,0x4
